	.target	sm_80

	.elftype	@"ET_EXEC"


//--------------------- .note.nv.tkinfo           --------------------------
	.section	.note.nv.tkinfo,"",@"SHT_NOTE"
	.sectionflags	@"SHF_NOTE_NV_TKINFO"
	.tkinfo
        /*0018*/ 	.word	0x00000002
        /*0030*/ 	.string	""
        /*0030*/ 	.string	"ptxas"
        /*0030*/ 	.string	"Cuda compilation tools, release 13.0, V13.0.88"
        /*0030*/ 	.string	"Build cuda_13.0.r13.0/compiler.36424714_0"
        /*0030*/ 	.string	"-v  -suppress-debug-info  -lineinfo  -arch sm_80 "



//--------------------- .note.nv.cuinfo           --------------------------
	.section	.note.nv.cuinfo,"",@"SHT_NOTE"
	.sectionflags	@"SHF_NOTE_NV_CUINFO"
        /*0018*/ 	.short	0x0002
        /*001a*/ 	.short	0x0050
        /*001c*/ 	.short	0x0082
	.zero		2


//--------------------- .nv.info                  --------------------------
	.section	.nv.info,"",@"SHT_CUDA_INFO"
	.align	4


	//----- nvinfo : EIATTR_REGCOUNT
	.align		4
        /*0000*/ 	.byte	0x04, 0x2f
        /*0002*/ 	.short	(.L_2 - .L_1)
	.align		4
.L_1:
        /*0004*/ 	.word	index@(attn_fwd)
        /*0008*/ 	.word	0x000000ff


	//----- nvinfo : EIATTR_FRAME_SIZE
	.align		4
.L_2:
        /*000c*/ 	.byte	0x04, 0x11
        /*000e*/ 	.short	(.L_4 - .L_3)
	.align		4
.L_3:
        /*0010*/ 	.word	index@(attn_fwd)
        /*0014*/ 	.word	0x000007e8


	//----- nvinfo : EIATTR_MIN_STACK_SIZE
	.align		4
.L_4:
        /*0018*/ 	.byte	0x04, 0x12
        /*001a*/ 	.short	(.L_6 - .L_5)
	.align		4
.L_5:
        /*001c*/ 	.word	index@(attn_fwd)
        /*0020*/ 	.word	0x000007e8
.L_6:


//--------------------- .nv.info.attn_fwd         --------------------------
	.section	.nv.info.attn_fwd,"",@"SHT_CUDA_INFO"
	.sectionflags	@""
	.align	4


	//----- nvinfo : EIATTR_CUDA_API_VERSION
	.align		4
        /*0000*/ 	.byte	0x04, 0x37
        /*0002*/ 	.short	(.L_8 - .L_7)
.L_7:
        /*0004*/ 	.word	0x00000082


	//----- nvinfo : EIATTR_SW2861232_WAR
	.align		4
.L_8:
        /*0008*/ 	.byte	0x01, 0x35
	.zero		2


	//----- nvinfo : EIATTR_PARAM_CBANK
	.align		4
        /*000c*/ 	.byte	0x04, 0x0a
        /*000e*/ 	.short	(.L_10 - .L_9)
	.align		4
.L_9:
        /*0010*/ 	.word	index@(.nv.constant0.attn_fwd)
        /*0014*/ 	.short	0x0160
        /*0016*/ 	.short	0x0088


	//----- nvinfo : EIATTR_CBANK_PARAM_SIZE
	.align		4
.L_10:
        /*0018*/ 	.byte	0x03, 0x19
        /*001a*/ 	.short	0x0088


	//----- nvinfo : EIATTR_KPARAM_INFO
	.align		4
        /*001c*/ 	.byte	0x04, 0x17
        /*001e*/ 	.short	(.L_12 - .L_11)
.L_11:
        /*0020*/ 	.word	0x00000000
        /*0024*/ 	.short	0x0019
        /*0026*/ 	.short	0x0080
        /*0028*/ 	.byte	0x00, 0xf4, 0x21, 0x00


	//----- nvinfo : EIATTR_KPARAM_INFO
	.align		4
.L_12:
        /*002c*/ 	.byte	0x04, 0x17
        /*002e*/ 	.short	(.L_14 - .L_13)
.L_13:
        /*0030*/ 	.word	0x00000000
        /*0034*/ 	.short	0x0018
        /*0036*/ 	.short	0x0078
        /*0038*/ 	.byte	0x00, 0xf4, 0x21, 0x00


	//----- nvinfo : EIATTR_KPARAM_INFO
	.align		4
.L_14:
        /*003c*/ 	.byte	0x04, 0x17
        /*003e*/ 	.short	(.L_16 - .L_15)
.L_15:
        /*0040*/ 	.word	0x00000000
        /*0044*/ 	.short	0x0017
        /*0046*/ 	.short	0x0070
        /*0048*/ 	.byte	0x00, 0xf0, 0x11, 0x00


	//----- nvinfo : EIATTR_KPARAM_INFO
	.align		4
.L_16:
        /*004c*/ 	.byte	0x04, 0x17
        /*004e*/ 	.short	(.L_18 - .L_17)
.L_17:
        /*0050*/ 	.word	0x00000000
        /*0054*/ 	.short	0x0016
        /*0056*/ 	.short	0x006c
        /*0058*/ 	.byte	0x00, 0xf0, 0x11, 0x00


	//----- nvinfo : EIATTR_KPARAM_INFO
	.align		4
.L_18:
        /*005c*/ 	.byte	0x04, 0x17
        /*005e*/ 	.short	(.L_20 - .L_19)
.L_19:
        /*0060*/ 	.word	0x00000000
        /*0064*/ 	.short	0x0015
        /*0066*/ 	.short	0x0068
        /*0068*/ 	.byte	0x00, 0xf0, 0x11, 0x00


	//----- nvinfo : EIATTR_KPARAM_INFO
	.align		4
.L_20:
        /*006c*/ 	.byte	0x04, 0x17
        /*006e*/ 	.short	(.L_22 - .L_21)
.L_21:
        /*0070*/ 	.word	0x00000000
        /*0074*/ 	.short	0x0014
        /*0076*/ 	.short	0x0064
        /*0078*/ 	.byte	0x00, 0xf0, 0x11, 0x00


	//----- nvinfo : EIATTR_KPARAM_INFO
	.align		4
.L_22:
        /*007c*/ 	.byte	0x04, 0x17
        /*007e*/ 	.short	(.L_24 - .L_23)
.L_23:
        /*0080*/ 	.word	0x00000000
        /*0084*/ 	.short	0x0013
        /*0086*/ 	.short	0x0060
        /*0088*/ 	.byte	0x00, 0xf0, 0x11, 0x00


	//----- nvinfo : EIATTR_KPARAM_INFO
	.align		4
.L_24:
        /*008c*/ 	.byte	0x04, 0x17
        /*008e*/ 	.short	(.L_26 - .L_25)
.L_25:
        /*0090*/ 	.word	0x00000000
        /*0094*/ 	.short	0x0012
        /*0096*/ 	.short	0x005c
        /*0098*/ 	.byte	0x00, 0xf0, 0x11, 0x00


	//----- nvinfo : EIATTR_KPARAM_INFO
	.align		4
.L_26:
        /*009c*/ 	.byte	0x04, 0x17
        /*009e*/ 	.short	(.L_28 - .L_27)
.L_27:
        /*00a0*/ 	.word	0x00000000
        /*00a4*/ 	.short	0x0011
        /*00a6*/ 	.short	0x0058
        /*00a8*/ 	.byte	0x00, 0xf0, 0x11, 0x00


	//----- nvinfo : EIATTR_KPARAM_INFO
	.align		4
.L_28:
        /*00ac*/ 	.byte	0x04, 0x17
        /*00ae*/ 	.short	(.L_30 - .L_29)
.L_29:
        /*00b0*/ 	.word	0x00000000
        /*00b4*/ 	.short	0x0010
        /*00b6*/ 	.short	0x0054
        /*00b8*/ 	.byte	0x00, 0xf0, 0x11, 0x00


	//----- nvinfo : EIATTR_KPARAM_INFO
	.align		4
.L_30:
        /*00bc*/ 	.byte	0x04, 0x17
        /*00be*/ 	.short	(.L_32 - .L_31)
.L_31:
        /*00c0*/ 	.word	0x00000000
        /*00c4*/ 	.short	0x000f
        /*00c6*/ 	.short	0x0050
        /*00c8*/ 	.byte	0x00, 0xf0, 0x11, 0x00


	//----- nvinfo : EIATTR_KPARAM_INFO
	.align		4
.L_32:
        /*00cc*/ 	.byte	0x04, 0x17
        /*00ce*/ 	.short	(.L_34 - .L_33)
.L_33:
        /*00d0*/ 	.word	0x00000000
        /*00d4*/ 	.short	0x000e
        /*00d6*/ 	.short	0x004c
        /*00d8*/ 	.byte	0x00, 0xf0, 0x11, 0x00


	//----- nvinfo : EIATTR_KPARAM_INFO
	.align		4
.L_34:
        /*00dc*/ 	.byte	0x04, 0x17
        /*00de*/ 	.short	(.L_36 - .L_35)
.L_35:
        /*00e0*/ 	.word	0x00000000
        /*00e4*/ 	.short	0x000d
        /*00e6*/ 	.short	0x0048
        /*00e8*/ 	.byte	0x00, 0xf0, 0x11, 0x00


	//----- nvinfo : EIATTR_KPARAM_INFO
	.align		4
.L_36:
        /*00ec*/ 	.byte	0x04, 0x17
        /*00ee*/ 	.short	(.L_38 - .L_37)
.L_37:
        /*00f0*/ 	.word	0x00000000
        /*00f4*/ 	.short	0x000c
        /*00f6*/ 	.short	0x0044
        /*00f8*/ 	.byte	0x00, 0xf0, 0x11, 0x00


	//----- nvinfo : EIATTR_KPARAM_INFO
	.align		4
.L_38:
        /*00fc*/ 	.byte	0x04, 0x17
        /*00fe*/ 	.short	(.L_40 - .L_39)
.L_39:
        /*0100*/ 	.word	0x00000000
        /*0104*/ 	.short	0x000b
        /*0106*/ 	.short	0x0040
        /*0108*/ 	.byte	0x00, 0xf0, 0x11, 0x00


	//----- nvinfo : EIATTR_KPARAM_INFO
	.align		4
.L_40:
        /*010c*/ 	.byte	0x04, 0x17
        /*010e*/ 	.short	(.L_42 - .L_41)
.L_41:
        /*0110*/ 	.word	0x00000000
        /*0114*/ 	.short	0x000a
        /*0116*/ 	.short	0x003c
        /*0118*/ 	.byte	0x00, 0xf0, 0x11, 0x00


	//----- nvinfo : EIATTR_KPARAM_INFO
	.align		4
.L_42:
        /*011c*/ 	.byte	0x04, 0x17
        /*011e*/ 	.short	(.L_44 - .L_43)
.L_43:
        /*0120*/ 	.word	0x00000000
        /*0124*/ 	.short	0x0009
        /*0126*/ 	.short	0x0038
        /*0128*/ 	.byte	0x00, 0xf0, 0x11, 0x00


	//----- nvinfo : EIATTR_KPARAM_INFO
	.align		4
.L_44:
        /*012c*/ 	.byte	0x04, 0x17
        /*012e*/ 	.short	(.L_46 - .L_45)
.L_45:
        /*0130*/ 	.word	0x00000000
        /*0134*/ 	.short	0x0008
        /*0136*/ 	.short	0x0034
        /*0138*/ 	.byte	0x00, 0xf0, 0x11, 0x00


	//----- nvinfo : EIATTR_KPARAM_INFO
	.align		4
.L_46:
        /*013c*/ 	.byte	0x04, 0x17
        /*013e*/ 	.short	(.L_48 - .L_47)
.L_47:
        /*0140*/ 	.word	0x00000000
        /*0144*/ 	.short	0x0007
        /*0146*/ 	.short	0x0030
        /*0148*/ 	.byte	0x00, 0xf0, 0x11, 0x00


	//----- nvinfo : EIATTR_KPARAM_INFO
	.align		4
.L_48:
        /*014c*/ 	.byte	0x04, 0x17
        /*014e*/ 	.short	(.L_50 - .L_49)
.L_49:
        /*0150*/ 	.word	0x00000000
        /*0154*/ 	.short	0x0006
        /*0156*/ 	.short	0x002c
        /*0158*/ 	.byte	0x00, 0xf0, 0x11, 0x00


	//----- nvinfo : EIATTR_KPARAM_INFO
	.align		4
.L_50:
        /*015c*/ 	.byte	0x04, 0x17
        /*015e*/ 	.short	(.L_52 - .L_51)
.L_51:
        /*0160*/ 	.word	0x00000000
        /*0164*/ 	.short	0x0005
        /*0166*/ 	.short	0x0028
        /*0168*/ 	.byte	0x00, 0xf0, 0x11, 0x00


	//----- nvinfo : EIATTR_KPARAM_INFO
	.align		4
.L_52:
        /*016c*/ 	.byte	0x04, 0x17
        /*016e*/ 	.short	(.L_54 - .L_53)
.L_53:
        /*0170*/ 	.word	0x00000000
        /*0174*/ 	.short	0x0004
        /*0176*/ 	.short	0x0020
        /*0178*/ 	.byte	0x00, 0xf4, 0x21, 0x00


	//----- nvinfo : EIATTR_KPARAM_INFO
	.align		4
.L_54:
        /*017c*/ 	.byte	0x04, 0x17
        /*017e*/ 	.short	(.L_56 - .L_55)
.L_55:
        /*0180*/ 	.word	0x00000000
        /*0184*/ 	.short	0x0003
        /*0186*/ 	.short	0x0018
        /*0188*/ 	.byte	0x00, 0xf4, 0x21, 0x00


	//----- nvinfo : EIATTR_KPARAM_INFO
	.align		4
.L_56:
        /*018c*/ 	.byte	0x04, 0x17
        /*018e*/ 	.short	(.L_58 - .L_57)
.L_57:
        /*0190*/ 	.word	0x00000000
        /*0194*/ 	.short	0x0002
        /*0196*/ 	.short	0x0010
        /*0198*/ 	.byte	0x00, 0xf4, 0x21, 0x00


	//----- nvinfo : EIATTR_KPARAM_INFO
	.align		4
.L_58:
        /*019c*/ 	.byte	0x04, 0x17
        /*019e*/ 	.short	(.L_60 - .L_59)
.L_59:
        /*01a0*/ 	.word	0x00000000
        /*01a4*/ 	.short	0x0001
        /*01a6*/ 	.short	0x0008
        /*01a8*/ 	.byte	0x00, 0xf4, 0x21, 0x00


	//----- nvinfo : EIATTR_KPARAM_INFO
	.align		4
.L_60:
        /*01ac*/ 	.byte	0x04, 0x17
        /*01ae*/ 	.short	(.L_62 - .L_61)
.L_61:
        /*01b0*/ 	.word	0x00000000
        /*01b4*/ 	.short	0x0000
        /*01b6*/ 	.short	0x0000
        /*01b8*/ 	.byte	0x00, 0xf4, 0x21, 0x00


	//----- nvinfo : EIATTR_MAXREG_COUNT
	.align		4
.L_62:
        /*01bc*/ 	.byte	0x03, 0x1b
        /*01be*/ 	.short	0x00ff


	//----- nvinfo : EIATTR_NUM_BARRIERS
	.align		4
        /*01c0*/ 	.byte	0x02, 0x4c
        /*01c2*/ 	.byte	0x01
	.zero		1


	//----- nvinfo : EIATTR_ANNOTATIONS
	.align		4
        /*01c4*/ 	.byte	0x04, 0x55
        /*01c6*/ 	.short	(.L_64 - .L_63)


	//   ....[0]....
.L_63:
        /*01c8*/ 	.word	0x00000001
        /*01cc*/ 	.byte	0xc0, 0x1b, 0x00, 0x00, 0x01, 0x00, 0x00, 0x00, 0xe0, 0x1c, 0x00, 0x00, 0x01, 0x00, 0x00, 0x00
        /* <DEDUP_REMOVED lines=247> */
        /*114c*/ 	.byte	0x80, 0x9a, 0x00, 0x00, 0x01, 0x00, 0x00, 0x00, 0xb0, 0x9a, 0x00, 0x00


	//----- nvinfo : EIATTR_MERCURY_ISA_VERSION
	.align		4
.L_64:
        /*1158*/ 	.byte	0x03, 0x5f
        /*115a*/ 	.short	0x0000


	//----- nvinfo : EIATTR_COOP_GROUP_MASK_REGIDS
	.align		4
        /*115c*/ 	.byte	0x04, 0x29
        /*115e*/ 	.short	(.L_66 - .L_65)


	//   ....[0]....
.L_65:
        /*1160*/ 	.word	0xffffffff


	//   ....[1]....
        /*1164*/ 	.word	0xffffffff


	//   ....[2]....
        /*1168*/ 	.word	0xffffffff


	//   ....[3]....
        /*116c*/ 	.word	0xffffffff


	//   ....[4]....
        /*1170*/ 	.word	0xffffffff


	//   ....[5]....
        /*1174*/ 	.word	0xffffffff


	//   ....[6]....
        /*1178*/ 	.word	0xffffffff


	//   ....[7]....
        /*117c*/ 	.word	0xffffffff


	//   ....[8]....
        /*1180*/ 	.word	0xffffffff


	//   ....[9]....
        /*1184*/ 	.word	0xffffffff


	//   ....[10]....
        /*1188*/ 	.word	0xffffffff


	//   ....[11]....
        /*118c*/ 	.word	0xffffffff


	//   ....[12]....
        /*1190*/ 	.word	0xffffffff


	//   ....[13]....
        /*1194*/ 	.word	0xffffffff


	//   ....[14]....
        /*1198*/ 	.word	0xffffffff


	//   ....[15]....
        /*119c*/ 	.word	0xffffffff


	//   ....[16]....
        /*11a0*/ 	.word	0xffffffff


	//   ....[17]....
        /*11a4*/ 	.word	0xffffffff


	//   ....[18]....
        /*11a8*/ 	.word	0xffffffff


	//   ....[19]....
        /*11ac*/ 	.word	0xffffffff


	//----- nvinfo : EIATTR_COOP_GROUP_INSTR_OFFSETS
	.align		4
.L_66:
        /*11b0*/ 	.byte	0x04, 0x28
        /*11b2*/ 	.short	(.L_68 - .L_67)


	//   ....[0]....
.L_67:
        /*11b4*/ 	.word	0x00007e20


	//   ....[1]....
        /*11b8*/ 	.word	0x00007e30


	//   ....[2]....
        /*11bc*/ 	.word	0x00007e40


	//   ....[3]....
        /*11c0*/ 	.word	0x00007e50


	//   ....[4]....
        /*11c4*/ 	.word	0x00007ea0


	//   ....[5]....
        /*11c8*/ 	.word	0x00007eb0


	//   ....[6]....
        /*11cc*/ 	.word	0x00007ec0


	//   ....[7]....
        /*11d0*/ 	.word	0x00007ed0


	//   ....[8]....
        /*11d4*/ 	.word	0x00007fb0


	//   ....[9]....
        /*11d8*/ 	.word	0x00007fd0


	//   ....[10]....
        /*11dc*/ 	.word	0x00008490


	//   ....[11]....
        /*11e0*/ 	.word	0x000084a0


	//   ....[12]....
        /*11e4*/ 	.word	0x000084b0


	//   ....[13]....
        /*11e8*/ 	.word	0x000084c0


	//   ....[14]....
        /*11ec*/ 	.word	0x00008510


	//   ....[15]....
        /*11f0*/ 	.word	0x00008520


	//   ....[16]....
        /*11f4*/ 	.word	0x00008530


	//   ....[17]....
        /*11f8*/ 	.word	0x00008540


	//   ....[18]....
        /*11fc*/ 	.word	0x00008600


	//   ....[19]....
        /*1200*/ 	.word	0x00008620


	//----- nvinfo : EIATTR_EXIT_INSTR_OFFSETS
	.align		4
.L_68:
        /*1204*/ 	.byte	0x04, 0x1c
        /*1206*/ 	.short	(.L_70 - .L_69)


	//   ....[0]....
.L_69:
        /*1208*/ 	.word	0x0000de60


	//   ....[1]....
        /*120c*/ 	.word	0x0000df00


	//----- nvinfo : EIATTR_REQNTID
	.align		4
.L_70:
        /*1210*/ 	.byte	0x04, 0x10
        /*1212*/ 	.short	(.L_72 - .L_71)
.L_71:
        /*1214*/ 	.word	0x00000080
        /*1218*/ 	.word	0x00000001
        /*121c*/ 	.word	0x00000001
.L_72:


//--------------------- .nv.callgraph             --------------------------
	.section	.nv.callgraph,"",@"SHT_CUDA_CALLGRAPH"
	.align	4
	.sectionentsize	8
	.align		4
        /*0000*/ 	.word	0x00000000
	.align		4
        /*0004*/ 	.word	0xffffffff
	.align		4
        /*0008*/ 	.word	0x00000000
	.align		4
        /*000c*/ 	.word	0xfffffffe
	.align		4
        /*0010*/ 	.word	0x00000000
	.align		4
        /*0014*/ 	.word	0xfffffffd
	.align		4
        /*0018*/ 	.word	0x00000000
	.align		4
        /*001c*/ 	.word	0xfffffffc


//--------------------- .nv.rel.action            --------------------------
	.section	.nv.rel.action,"",@"SHT_CUDA_RELOCINFO"
	.align	8
	.sectionentsize	8
        /*0000*/ 	.byte	0x73, 0x00, 0x00, 0x00, 0x00, 0x00, 0x00, 0x00, 0x00, 0x00, 0x00, 0x11, 0x25, 0x00, 0x05, 0x36


//--------------------- .nv.constant4             --------------------------
	.section	.nv.constant4,"a",@progbits
	.align	8
	.align		8
.nv.constant4:
        /*0000*/ 	.dword	_$_str


//--------------------- .nv.constant0.attn_fwd    --------------------------
	.section	.nv.constant0.attn_fwd,"a",@progbits
	.sectionflags	@""
	.align	4
.nv.constant0.attn_fwd:
	.zero		488


//--------------------- .text.attn_fwd            --------------------------
	.section	.text.attn_fwd,"ax",@progbits
	.sectioninfo	@"SHI_REGISTERS=255"
	.align	128
        .global         attn_fwd
        .type           attn_fwd,@function
        .size           attn_fwd,(.L_x_3 - attn_fwd)
        .other          attn_fwd,@"STO_CUDA_ENTRY STV_DEFAULT"
attn_fwd:
.text.attn_fwd:
[----:B------:R-:W-:Y:S02]  /*0000*/  MOV R1, c[0x0][0x28] ;  /* 0x00000a0000017a02 */ /* 0x000fe40000000f00 */
[----:B------:R-:W0:Y:S01]  /*0010*/  S2R R139, SR_TID.X ;  /* 0x00000000008b7919 */ /* 0x000e220000002100 */
[----:B------:R-:W-:Y:S01]  /*0020*/  IMAD.MOV.U32 R4, RZ, RZ, c[0x0][0x198] ;  /* 0x00006600ff047624 */ /* 0x000fe200078e00ff */
[----:B------:R-:W-:Y:S01]  /*0030*/  ULDC.64 UR4, c[0x0][0x118] ;  /* 0x0000460000047ab9 */ /* 0x000fe20000000a00 */
[----:B------:R-:W-:Y:S01]  /*0040*/  IADD3 R1, R1, -0x7e8, RZ ;  /* 0xfffff81801017810 */ /* 0x000fe20007ffe0ff */
[----:B------:R-:W1:Y:S04]  /*0050*/  S2R R0, SR_CTAID.X ;  /* 0x0000000000007919 */ /* 0x000e680000002500 */
[----:B------:R-:W2:Y:S01]  /*0060*/  S2R R112, SR_CTAID.Y ;  /* 0x0000000000707919 */ /* 0x000ea20000002600 */
[----:B0-----:R-:W-:Y:S02]  /*0070*/  LOP3.LUT R7, R139, 0x1f, RZ, 0xc0, !PT ;  /* 0x0000001f8b077812 */ /* 0x001fe400078ec0ff */
[----:B------:R-:W-:-:S02]  /*0080*/  SHF.R.U32.HI R6, RZ, 0x5, R139 ;  /* 0x00000005ff067819 */ /* 0x000fc4000001168b */
[----:B-1----:R-:W-:Y:S02]  /*0090*/  LEA R2, R0, R7, 0x5 ;  /* 0x0000000700027211 */ /* 0x002fe400078e28ff */
[----:B------:R-:W-:Y:S01]  /*00a0*/  SGXT.U32 R6, R6, 0x2 ;  /* 0x000000020606781a */ /* 0x000fe20000000000 */
[----:B--2---:R-:W-:Y:S02]  /*00b0*/  IMAD R0, R112, c[0x0][0x190], RZ ;  /* 0x0000640070007a24 */ /* 0x004fe400078e02ff */
[----:B------:R-:W-:Y:S02]  /*00c0*/  IMAD R3, R2, c[0x0][0x194], RZ ;  /* 0x0000650002037a24 */ /* 0x000fe400078e02ff */
[----:B------:R-:W-:Y:S01]  /*00d0*/  IMAD R9, R6, c[0x0][0x198], RZ ;  /* 0x0000660006097a24 */ /* 0x000fe200078e02ff */
[C---:B------:R-:W-:Y:S01]  /*00e0*/  SHF.L.U32 R2, R0.reuse, 0x1, RZ ;  /* 0x0000000100027819 */ /* 0x040fe200000006ff */
[----:B------:R-:W-:Y:S01]  /*00f0*/  IMAD.HI R0, R0, 0x2, RZ ;  /* 0x0000000200007827 */ /* 0x000fe200078e02ff */
[----:B------:R-:W-:-:S03]  /*0100*/  SHF.L.U32 R5, R3, 0x1, RZ ;  /* 0x0000000103057819 */ /* 0x000fc600000006ff */
[----:B------:R-:W-:Y:S01]  /*0110*/  IMAD.HI R3, R3, 0x2, RZ ;  /* 0x0000000203037827 */ /* 0x000fe200078e02ff */
[----:B------:R-:W-:-:S03]  /*0120*/  IADD3 R2, P0, P1, R5, c[0x0][0x160], R2 ;  /* 0x0000580005027a10 */ /* 0x000fc6000791e002 */
[C---:B------:R-:W-:Y:S01]  /*0130*/  IMAD R13, R4.reuse, 0x4, R9 ;  /* 0x00000004040d7824 */ /* 0x040fe200078e0209 */
[----:B------:R-:W-:Y:S02]  /*0140*/  IADD3.X R0, R3, c[0x0][0x164], R0, P0, P1 ;  /* 0x0000590003007a10 */ /* 0x000fe400007e2400 */
[C---:B------:R-:W-:Y:S02]  /*0150*/  LEA R10, P0, R9.reuse, R2, 0x1 ;  /* 0x00000002090a7211 */ /* 0x040fe400078008ff */
[C---:B------:R-:W-:Y:S02]  /*0160*/  LEA R5, R4.reuse, R13, 0x2 ;  /* 0x0000000d04057211 */ /* 0x040fe400078e10ff */
[----:B------:R-:W-:Y:S02]  /*0170*/  LEA.HI.X.SX32 R11, R9, R0, 0x1, P0 ;  /* 0x00000000090b7211 */ /* 0x000fe400000f0eff */
[C---:B------:R-:W-:Y:S02]  /*0180*/  LEA R9, R4.reuse, R5, 0x2 ;  /* 0x0000000504097211 */ /* 0x040fe400078e10ff */
[-C--:B------:R-:W-:Y:S01]  /*0190*/  LEA R12, P0, R13, R2.reuse, 0x1 ;  /* 0x000000020d0c7211 */ /* 0x080fe200078008ff */
[----:B------:R0:W2:Y:S01]  /*01a0*/  LDG.E.U16 R3, [R10.64] ;  /* 0x000000040a037981 */ /* 0x0000a2000c1e1500 */
[----:B------:R-:W-:Y:S01]  /*01b0*/  LEA R14, P1, R5, R2, 0x1 ;  /* 0x00000002050e7211 */ /* 0x000fe200078208ff */
[----:B------:R-:W-:Y:S01]  /*01c0*/  IMAD R19, R4, 0x4, R9 ;  /* 0x0000000404137824 */ /* 0x000fe200078e0209 */
[----:B------:R-:W-:-:S02]  /*01d0*/  LEA.HI.X.SX32 R13, R13, R0, 0x1, P0 ;  /* 0x000000000d0d7211 */ /* 0x000fc400000f0eff */
[----:B------:R-:W-:Y:S02]  /*01e0*/  LEA R16, P0, R9, R2, 0x1 ;  /* 0x0000000209107211 */ /* 0x000fe400078008ff */
[-C--:B------:R-:W-:Y:S01]  /*01f0*/  LEA.HI.X.SX32 R15, R5, R0.reuse, 0x1, P1 ;  /* 0x00000000050f7211 */ /* 0x080fe200008f0eff */
[----:B------:R1:W3:Y:S01]  /*0200*/  LDG.E.U16 R8, [R12.64] ;  /* 0x000000040c087981 */ /* 0x0002e2000c1e1500 */
[----:B------:R-:W-:Y:S02]  /*0210*/  LEA.HI.X.SX32 R17, R9, R0, 0x1, P0 ;  /* 0x0000000009117211 */ /* 0x000fe400000f0eff */
[C---:B------:R-:W-:Y:S01]  /*0220*/  LEA R9, R4.reuse, R19, 0x2 ;  /* 0x0000001304097211 */ /* 0x040fe200078e10ff */
[----:B------:R4:W5:Y:S01]  /*0230*/  LDG.E.U16 R5, [R14.64] ;  /* 0x000000040e057981 */ /* 0x000962000c1e1500 */
[C---:B------:R-:W-:Y:S02]  /*0240*/  LEA R18, P0, R19.reuse, R2, 0x1 ;  /* 0x0000000213127211 */ /* 0x040fe400078008ff */
[----:B------:R-:W-:Y:S01]  /*0250*/  LEA R23, R4, R9, 0x2 ;  /* 0x0000000904177211 */ /* 0x000fe200078e10ff */
[----:B0-----:R0:W2:Y:S01]  /*0260*/  LDG.E.U16 R10, [R16.64] ;  /* 0x00000004100a7981 */ /* 0x0010a2000c1e1500 */
[----:B------:R-:W-:-:S02]  /*0270*/  LEA.HI.X.SX32 R19, R19, R0, 0x1, P0 ;  /* 0x0000000013137211 */ /* 0x000fc400000f0eff */
[----:B------:R-:W-:Y:S01]  /*0280*/  LEA R20, P0, R9, R2, 0x1 ;  /* 0x0000000209147211 */ /* 0x000fe200078008ff */
[----:B------:R-:W-:-:S03]  /*0290*/  IMAD R11, R4, 0x4, R23 ;  /* 0x00000004040b7824 */ /* 0x000fc600078e0217 */
[----:B------:R-:W-:Y:S02]  /*02a0*/  LEA.HI.X.SX32 R21, R9, R0, 0x1, P0 ;  /* 0x0000000009157211 */ /* 0x000fe400000f0eff */
[C---:B----4-:R-:W-:Y:S01]  /*02b0*/  LEA R14, P0, R11.reuse, R2, 0x1 ;  /* 0x000000020b0e7211 */ /* 0x050fe200078008ff */
[----:B------:R4:W2:Y:S01]  /*02c0*/  LDG.E.U16 R9, [R18.64] ;  /* 0x0000000412097981 */ /* 0x0008a2000c1e1500 */
[C---:B-1----:R-:W-:Y:S02]  /*02d0*/  LEA R13, R4.reuse, R11, 0x2 ;  /* 0x0000000b040d7211 */ /* 0x042fe400078e10ff */
[----:B------:R-:W-:Y:S01]  /*02e0*/  LEA.HI.X.SX32 R15, R11, R0, 0x1, P0 ;  /* 0x000000000b0f7211 */ /* 0x000fe200000f0eff */
[----:B------:R1:W2:Y:S01]  /*02f0*/  LDG.E.U16 R30, [R20.64] ;  /* 0x00000004141e7981 */ /* 0x0002a2000c1e1500 */
[C---:B------:R-:W-:Y:S02]  /*0300*/  LEA R11, R4.reuse, R13, 0x2 ;  /* 0x0000000d040b7211 */ /* 0x040fe400078e10ff */
[C---:B------:R-:W-:Y:S01]  /*0310*/  LEA R12, P0, R13.reuse, R2, 0x1 ;  /* 0x000000020d0c7211 */ /* 0x040fe200078008ff */
[----:B------:R1:W2:Y:S02]  /*0320*/  LDG.E.U16 R32, [R14.64] ;  /* 0x000000040e207981 */ /* 0x0002a4000c1e1500 */
[----:B------:R-:W-:Y:S01]  /*0330*/  IMAD R25, R4, 0x4, R11 ;  /* 0x0000000404197824 */ /* 0x000fe200078e020b */
[----:B------:R-:W-:-:S02]  /*0340*/  LEA.HI.X.SX32 R13, R13, R0, 0x1, P0 ;  /* 0x000000000d0d7211 */ /* 0x000fc400000f0eff */
[-C--:B------:R-:W-:Y:S02]  /*0350*/  LEA R22, P1, R23, R2.reuse, 0x1 ;  /* 0x0000000217167211 */ /* 0x080fe400078208ff */
[----:B0-----:R-:W-:Y:S01]  /*0360*/  LEA R16, P0, R11, R2, 0x1 ;  /* 0x000000020b107211 */ /* 0x001fe200078008ff */
[----:B------:R0:W2:Y:S01]  /*0370*/  LDG.E.U16 R49, [R12.64] ;  /* 0x000000040c317981 */ /* 0x0000a2000c1e1500 */
[C---:B------:R-:W-:Y:S02]  /*0380*/  LEA R27, R4.reuse, R25, 0x2 ;  /* 0x00000019041b7211 */ /* 0x040fe400078e10ff */
[-C--:B------:R-:W-:Y:S02]  /*0390*/  LEA.HI.X.SX32 R23, R23, R0.reuse, 0x1, P1 ;  /* 0x0000000017177211 */ /* 0x080fe400008f0eff */
[----:B------:R-:W-:Y:S02]  /*03a0*/  LEA.HI.X.SX32 R17, R11, R0, 0x1, P0 ;  /* 0x000000000b117211 */ /* 0x000fe400000f0eff */
[----:B-1----:R-:W-:Y:S01]  /*03b0*/  LEA R20, P0, R27, R2, 0x1 ;  /* 0x000000021b147211 */ /* 0x002fe200078008ff */
[----:B------:R1:W2:Y:S01]  /*03c0*/  LDG.E.U16 R47, [R22.64] ;  /* 0x00000004162f7981 */ /* 0x0002a2000c1e1500 */
[----:B------:R-:W-:-:S02]  /*03d0*/  LEA R11, R4, R27, 0x2 ;  /* 0x0000001b040b7211 */ /* 0x000fc400078e10ff */
[----:B------:R-:W-:Y:S01]  /*03e0*/  LEA.HI.X.SX32 R21, R27, R0, 0x1, P0 ;  /* 0x000000001b157211 */ /* 0x000fe200000f0eff */
[----:B------:R0:W2:Y:S01]  /*03f0*/  LDG.E.U16 R34, [R16.64] ;  /* 0x0000000410227981 */ /* 0x0000a2000c1e1500 */
[-C--:B------:R-:W-:Y:S02]  /*0400*/  LEA R14, P0, R11, R2.reuse, 0x1 ;  /* 0x000000020b0e7211 */ /* 0x080fe400078008ff */
[----:B----4-:R-:W-:Y:S01]  /*0410*/  LEA R18, P1, R25, R2, 0x1 ;  /* 0x0000000219127211 */ /* 0x010fe200078208ff */
[----:B------:R4:W2:Y:S01]  /*0420*/  LDG.E.U16 R36, [R20.64] ;  /* 0x0000000414247981 */ /* 0x0008a2000c1e1500 */
[----:B-1----:R-:W-:Y:S01]  /*0430*/  IMAD R23, R4, 0x4, R11 ;  /* 0x0000000404177824 */ /* 0x002fe200078e020b */
[----:B------:R-:W-:-:S04]  /*0440*/  LEA.HI.X.SX32 R15, R11, R0, 0x1, P0 ;  /* 0x000000000b0f7211 */ /* 0x000fc800000f0eff */
[C---:B------:R-:W-:Y:S01]  /*0450*/  LEA R11, R4.reuse, R23, 0x2 ;  /* 0x00000017040b7211 */ /* 0x040fe200078e10ff */
[----:B------:R1:W2:Y:S01]  /*0460*/  LDG.E.U16 R53, [R14.64] ;  /* 0x000000040e357981 */ /* 0x0002a2000c1e1500 */
[----:B------:R-:W-:Y:S02]  /*0470*/  LEA.HI.X.SX32 R19, R25, R0, 0x1, P1 ;  /* 0x0000000019137211 */ /* 0x000fe400008f0eff */
[-C--:B0-----:R-:W-:Y:S02]  /*0480*/  LEA R12, P0, R23, R2.reuse, 0x1 ;  /* 0x00000002170c7211 */ /* 0x081fe400078008ff */
[----:B------:R-:W-:Y:S01]  /*0490*/  LEA R22, P1, R11, R2, 0x1 ;  /* 0x000000020b167211 */ /* 0x000fe200078208ff */
[----:B------:R0:W2:Y:S01]  /*04a0*/  LDG.E.U16 R51, [R18.64] ;  /* 0x0000000412337981 */ /* 0x0000a2000c1e1500 */
[----:B------:R-:W-:Y:S02]  /*04b0*/  LEA R25, R4, R11, 0x2 ;  /* 0x0000000b04197211 */ /* 0x000fe400078e10ff */
[----:B------:R-:W-:-:S02]  /*04c0*/  LEA.HI.X.SX32 R13, R23, R0, 0x1, P0 ;  /* 0x00000000170d7211 */ /* 0x000fc400000f0eff */
[----:B------:R-:W-:Y:S01]  /*04d0*/  LEA.HI.X.SX32 R23, R11, R0, 0x1, P1 ;  /* 0x000000000b177211 */ /* 0x000fe200008f0eff */
[C---:B------:R-:W-:Y:S01]  /*04e0*/  IMAD R11, R4.reuse, 0x4, R25 ;  /* 0x00000004040b7824 */ /* 0x040fe200078e0219 */
[C---:B------:R-:W-:Y:S01]  /*04f0*/  LEA R16, P0, R25.reuse, R2, 0x1 ;  /* 0x0000000219107211 */ /* 0x040fe200078008ff */
[----:B------:R1:W2:Y:S03]  /*0500*/  LDG.E.U16 R38, [R12.64] ;  /* 0x000000040c267981 */ /* 0x0002a6000c1e1500 */
[----:B------:R-:W-:Y:S01]  /*0510*/  LEA.HI.X.SX32 R17, R25, R0, 0x1, P0 ;  /* 0x0000000019117211 */ /* 0x000fe200000f0eff */
[----:B------:R1:W2:Y:S01]  /*0520*/  LDG.E.U16 R55, [R22.64] ;  /* 0x0000000416377981 */ /* 0x0002a2000c1e1500 */
[C---:B0-----:R-:W-:Y:S02]  /*0530*/  LEA R18, P0, R11.reuse, R2, 0x1 ;  /* 0x000000020b127211 */ /* 0x041fe400078008ff */
[----:B----4-:R-:W-:Y:S01]  /*0540*/  LEA R21, R4, R11, 0x2 ;  /* 0x0000000b04157211 */ /* 0x010fe200078e10ff */
[----:B------:R0:W4:Y:S01]  /*0550*/  LDG.E.U16 R40, [R16.64] ;  /* 0x0000000410287981 */ /* 0x000122000c1e1500 */
[----:B------:R-:W-:-:S02]  /*0560*/  LEA.HI.X.SX32 R19, R11, R0, 0x1, P0 ;  /* 0x000000000b137211 */ /* 0x000fc400000f0eff */
[C---:B------:R-:W-:Y:S02]  /*0570*/  LEA R11, R4.reuse, R21, 0x2 ;  /* 0x00000015040b7211 */ /* 0x040fe400078e10ff */
[-C--:B-1----:R-:W-:Y:S01]  /*0580*/  LEA R14, P0, R21, R2.reuse, 0x1 ;  /* 0x00000002150e7211 */ /* 0x082fe200078008ff */
[----:B------:R1:W2:Y:S01]  /*0590*/  LDG.E.U16 R57, [R18.64] ;  /* 0x0000000412397981 */ /* 0x0002a2000c1e1500 */
[----:B------:R-:W-:Y:S01]  /*05a0*/  LEA R20, P1, R11, R2, 0x1 ;  /* 0x000000020b147211 */ /* 0x000fe200078208ff */
[C---:B------:R-:W-:Y:S01]  /*05b0*/  IMAD R25, R4.reuse, 0x4, R11 ;  /* 0x0000000404197824 */ /* 0x040fe200078e020b */
[-C--:B------:R-:W-:Y:S02]  /*05c0*/  LEA.HI.X.SX32 R15, R21, R0.reuse, 0x1, P0 ;  /* 0x00000000150f7211 */ /* 0x080fe400000f0eff */
[----:B------:R-:W-:Y:S02]  /*05d0*/  LEA.HI.X.SX32 R21, R11, R0, 0x1, P1 ;  /* 0x000000000b157211 */ /* 0x000fe400008f0eff */
[----:B------:R-:W-:Y:S01]  /*05e0*/  LEA R12, P0, R25, R2, 0x1 ;  /* 0x00000002190c7211 */ /* 0x000fe200078008ff */
[----:B------:R1:W3:Y:S01]  /*05f0*/  LDG.E.U16 R42, [R14.64] ;  /* 0x000000040e2a7981 */ /* 0x0002e2000c1e1500 */
[----:B------:R-:W-:-:S02]  /*0600*/  LEA R11, R4, R25, 0x2 ;  /* 0x00000019040b7211 */ /* 0x000fc400078e10ff */
[----:B------:R-:W-:Y:S01]  /*0610*/  LEA.HI.X.SX32 R13, R25, R0, 0x1, P0 ;  /* 0x00000000190d7211 */ /* 0x000fe200000f0eff */
[----:B------:R1:W3:Y:S01]  /*0620*/  LDG.E.U16 R59, [R20.64] ;  /* 0x00000004143b7981 */ /* 0x0002e2000c1e1500 */
[C---:B0-----:R-:W-:Y:S02]  /*0630*/  LEA R16, P0, R11.reuse, R2, 0x1 ;  /* 0x000000020b107211 */ /* 0x041fe400078008ff */
[----:B------:R-:W-:Y:S01]  /*0640*/  LEA R23, R4, R11, 0x2 ;  /* 0x0000000b04177211 */ /* 0x000fe200078e10ff */
[----:B------:R0:W3:Y:S01]  /*0650*/  LDG.E.U16 R44, [R12.64] ;  /* 0x000000040c2c7981 */ /* 0x0000e2000c1e1500 */
[----:B------:R-:W-:-:S03]  /*0660*/  LEA.HI.X.SX32 R17, R11, R0, 0x1, P0 ;  /* 0x000000000b117211 */ /* 0x000fc600000f0eff */
[C---:B------:R-:W-:Y:S01]  /*0670*/  IMAD R11, R4.reuse, 0x4, R23 ;  /* 0x00000004040b7824 */ /* 0x040fe200078e0217 */
[-C--:B-1----:R-:W-:Y:S01]  /*0680*/  LEA R18, P0, R23, R2.reuse, 0x1 ;  /* 0x0000000217127211 */ /* 0x082fe200078008ff */
[----:B------:R1:W3:Y:S03]  /*0690*/  LDG.E.U16 R61, [R16.64] ;  /* 0x00000004103d7981 */ /* 0x0002e6000c1e1500 */
[----:B------:R-:W-:Y:S02]  /*06a0*/  LEA R22, P1, R11, R2, 0x1 ;  /* 0x000000020b167211 */ /* 0x000fe400078208ff */
[----:B------:R-:W-:Y:S02]  /*06b0*/  LEA R25, R4, R11, 0x2 ;  /* 0x0000000b04197211 */ /* 0x000fe400078e10ff */
[-C--:B------:R-:W-:Y:S02]  /*06c0*/  LEA.HI.X.SX32 R19, R23, R0.reuse, 0x1, P0 ;  /* 0x0000000017137211 */ /* 0x080fe400000f0eff */
[----:B------:R-:W-:-:S02]  /*06d0*/  LEA.HI.X.SX32 R23, R11, R0, 0x1, P1 ;  /* 0x000000000b177211 */ /* 0x000fc400008f0eff */
[C---:B------:R-:W-:Y:S01]  /*06e0*/  LEA R14, P0, R25.reuse, R2, 0x1 ;  /* 0x00000002190e7211 */ /* 0x040fe200078008ff */
[----:B------:R1:W3:Y:S01]  /*06f0*/  LDG.E.U16 R46, [R18.64] ;  /* 0x00000004122e7981 */ /* 0x0002e2000c1e1500 */
[C---:B------:R-:W-:Y:S02]  /*0700*/  LEA R11, R4.reuse, R25, 0x2 ;  /* 0x00000019040b7211 */ /* 0x040fe400078e10ff */
[----:B------:R-:W-:Y:S01]  /*0710*/  LEA.HI.X.SX32 R15, R25, R0, 0x1, P0 ;  /* 0x00000000190f7211 */ /* 0x000fe200000f0eff */
[----:B------:R1:W3:Y:S01]  /*0720*/  LDG.E.U16 R63, [R22.64] ;  /* 0x00000004163f7981 */ /* 0x0002e2000c1e1500 */
[C---:B0-----:R-:W-:Y:S01]  /*0730*/  LEA R12, P0, R11.reuse, R2, 0x1 ;  /* 0x000000020b0c7211 */ /* 0x041fe200078008ff */
[----:B------:R-:W-:Y:S02]  /*0740*/  IMAD R21, R4, 0x4, R11 ;  /* 0x0000000404157824 */ /* 0x000fe400078e020b */
[----:B------:R0:W4:Y:S01]  /*0750*/  LDG.E.U16 R48, [R14.64] ;  /* 0x000000040e307981 */ /* 0x000122000c1e1500 */
[----:B------:R-:W-:-:S02]  /*0760*/  LEA.HI.X.SX32 R13, R11, R0, 0x1, P0 ;  /* 0x000000000b0d7211 */ /* 0x000fc400000f0eff */
[C---:B------:R-:W-:Y:S02]  /*0770*/  LEA R11, R4.reuse, R21, 0x2 ;  /* 0x00000015040b7211 */ /* 0x040fe400078e10ff */
[-C--:B-1----:R-:W-:Y:S01]  /*0780*/  LEA R16, P0, R21, R2.reuse, 0x1 ;  /* 0x0000000215107211 */ /* 0x082fe200078008ff */
[----:B------:R1:W4:Y:S01]  /*0790*/  LDG.E.U16 R65, [R12.64] ;  /* 0x000000040c417981 */ /* 0x000322000c1e1500 */
[----:B------:R-:W-:Y:S02]  /*07a0*/  LEA R20, P1, R11, R2, 0x1 ;  /* 0x000000020b147211 */ /* 0x000fe400078208ff */
[C---:B------:R-:W-:Y:S02]  /*07b0*/  LEA R25, R4.reuse, R11, 0x2 ;  /* 0x0000000b04197211 */ /* 0x040fe400078e10ff */
[-C--:B------:R-:W-:Y:S02]  /*07c0*/  LEA.HI.X.SX32 R17, R21, R0.reuse, 0x1, P0 ;  /* 0x0000000015117211 */ /* 0x080fe400000f0eff */
[----:B------:R-:W-:Y:S01]  /*07d0*/  LEA.HI.X.SX32 R21, R11, R0, 0x1, P1 ;  /* 0x000000000b157211 */ /* 0x000fe200008f0eff */
[----:B------:R-:W-:Y:S01]  /*07e0*/  IMAD R11, R4, 0x4, R25 ;  /* 0x00000004040b7824 */ /* 0x000fe200078e0219 */
[C---:B------:R-:W-:Y:S01]  /*07f0*/  LEA R18, P0, R25.reuse, R2, 0x1 ;  /* 0x0000000219127211 */ /* 0x040fe200078008ff */
[----:B------:R1:W4:Y:S03]  /*0800*/  LDG.E.U16 R50, [R16.64] ;  /* 0x0000000410327981 */ /* 0x000326000c1e1500 */
[----:B------:R-:W-:Y:S01]  /*0810*/  LEA.HI.X.SX32 R19, R25, R0, 0x1, P0 ;  /* 0x0000000019137211 */ /* 0x000fe200000f0eff */
[----:B------:R1:W4:Y:S01]  /*0820*/  LDG.E.U16 R67, [R20.64] ;  /* 0x0000000414437981 */ /* 0x000322000c1e1500 */
[----:B0-----:R-:W-:-:S02]  /*0830*/  LEA R14, P0, R11, R2, 0x1 ;  /* 0x000000020b0e7211 */ /* 0x001fc400078008ff */
[C---:B------:R-:W-:Y:S01]  /*0840*/  LEA R23, R4.reuse, R11, 0x2 ;  /* 0x0000000b04177211 */ /* 0x040fe200078e10ff */
[----:B------:R0:W4:Y:S01]  /*0850*/  LDG.E.U16 R52, [R18.64] ;  /* 0x0000000412347981 */ /* 0x000122000c1e1500 */
[----:B------:R-:W-:Y:S02]  /*0860*/  LEA.HI.X.SX32 R15, R11, R0, 0x1, P0 ;  /* 0x000000000b0f7211 */ /* 0x000fe400000f0eff */
[C---:B------:R-:W-:Y:S02]  /*0870*/  LEA R11, R4.reuse, R23, 0x2 ;  /* 0x00000017040b7211 */ /* 0x040fe400078e10ff */
[-C--:B-1----:R-:W-:Y:S01]  /*0880*/  LEA R12, P0, R23, R2.reuse, 0x1 ;  /* 0x00000002170c7211 */ /* 0x082fe200078008ff */
[----:B------:R1:W4:Y:S02]  /*0890*/  LDG.E.U16 R69, [R14.64] ;  /* 0x000000040e457981 */ /* 0x000324000c1e1500 */
[----:B------:R-:W-:Y:S01]  /*08a0*/  IMAD R25, R4, 0x4, R11 ;  /* 0x0000000404197824 */ /* 0x000fe200078e020b */
[----:B------:R-:W-:-:S02]  /*08b0*/  LEA R22, P1, R11, R2, 0x1 ;  /* 0x000000020b167211 */ /* 0x000fc400078208ff */
[-C--:B------:R-:W-:Y:S02]  /*08c0*/  LEA.HI.X.SX32 R13, R23, R0.reuse, 0x1, P0 ;  /* 0x00000000170d7211 */ /* 0x080fe400000f0eff */
[C---:B------:R-:W-:Y:S02]  /*08d0*/  LEA R27, R4.reuse, R25, 0x2 ;  /* 0x00000019041b7211 */ /* 0x040fe400078e10ff */
[----:B------:R-:W-:Y:S01]  /*08e0*/  LEA.HI.X.SX32 R23, R11, R0, 0x1, P1 ;  /* 0x000000000b177211 */ /* 0x000fe200008f0eff */
[----:B------:R1:W4:Y:S01]  /*08f0*/  LDG.E.U16 R54, [R12.64] ;  /* 0x000000040c367981 */ /* 0x000322000c1e1500 */
[C---:B------:R-:W-:Y:S02]  /*0900*/  LEA R11, R4.reuse, R27, 0x2 ;  /* 0x0000001b040b7211 */ /* 0x040fe400078e10ff */
[C---:B------:R-:W-:Y:S01]  /*0910*/  LEA R16, P0, R25.reuse, R2, 0x1 ;  /* 0x0000000219107211 */ /* 0x040fe200078008ff */
[----:B------:R1:W4:Y:S02]  /*0920*/  LDG.E.U16 R71, [R22.64] ;  /* 0x0000000416477981 */ /* 0x000324000c1e1500 */
[----:B------:R-:W-:Y:S01]  /*0930*/  IMAD R21, R4, 0x4, R11 ;  /* 0x0000000404157824 */ /* 0x000fe200078e020b */
[----:B------:R-:W-:-:S02]  /*0940*/  LEA.HI.X.SX32 R17, R25, R0, 0x1, P0 ;  /* 0x0000000019117211 */ /* 0x000fc400000f0eff */
[C---:B0-----:R-:W-:Y:S02]  /*0950*/  LEA R18, P0, R27.reuse, R2, 0x1 ;  /* 0x000000021b127211 */ /* 0x041fe400078008ff */
[C---:B------:R-:W-:Y:S01]  /*0960*/  LEA R25, R4.reuse, R21, 0x2 ;  /* 0x0000001504197211 */ /* 0x040fe200078e10ff */
[----:B------:R0:W4:Y:S01]  /*0970*/  LDG.E.U16 R56, [R16.64] ;  /* 0x0000000410387981 */ /* 0x000122000c1e1500 */
[----:B------:R-:W-:Y:S02]  /*0980*/  LEA.HI.X.SX32 R19, R27, R0, 0x1, P0 ;  /* 0x000000001b137211 */ /* 0x000fe400000f0eff */
[C---:B-1----:R-:W-:Y:S02]  /*0990*/  LEA R14, P0, R11.reuse, R2, 0x1 ;  /* 0x000000020b0e7211 */ /* 0x042fe400078008ff */
[----:B------:R-:W-:Y:S01]  /*09a0*/  LEA R27, R4, R25, 0x2 ;  /* 0x00000019041b7211 */ /* 0x000fe200078e10ff */
[----:B------:R1:W4:Y:S01]  /*09b0*/  LDG.E.U16 R73, [R18.64] ;  /* 0x0000000412497981 */ /* 0x000322000c1e1500 */
[----:B------:R-:W-:-:S03]  /*09c0*/  LEA.HI.X.SX32 R15, R11, R0, 0x1, P0 ;  /* 0x000000000b0f7211 */ /* 0x000fc600000f0eff */
[C---:B------:R-:W-:Y:S01]  /*09d0*/  IMAD R11, R4.reuse, 0x4, R27 ;  /* 0x00000004040b7824 */ /* 0x040fe200078e021b */
[C---:B------:R-:W-:Y:S01]  /*09e0*/  LEA R12, P0, R25.reuse, R2, 0x1 ;  /* 0x00000002190c7211 */ /* 0x040fe200078008ff */
[----:B------:R1:W4:Y:S03]  /*09f0*/  LDG.E.U16 R58, [R14.64] ;  /* 0x000000040e3a7981 */ /* 0x000326000c1e1500 */
[C---:B------:R-:W-:Y:S02]  /*0a00*/  LEA R23, R4.reuse, R11, 0x2 ;  /* 0x0000000b04177211 */ /* 0x040fe400078e10ff */
[----:B------:R-:W-:Y:S02]  /*0a10*/  LEA.HI.X.SX32 R13, R25, R0, 0x1, P0 ;  /* 0x00000000190d7211 */ /* 0x000fe400000f0eff */
[C---:B------:R-:W-:Y:S02]  /*0a20*/  LEA R25, R4.reuse, R23, 0x2 ;  /* 0x0000001704197211 */ /* 0x040fe400078e10ff */
[C---:B0-----:R-:W-:Y:S01]  /*0a30*/  LEA R16, P0, R27.reuse, R2, 0x1 ;  /* 0x000000021b107211 */ /* 0x041fe200078008ff */
[----:B------:R0:W4:Y:S02]  /*0a40*/  LDG.E.U16 R60, [R12.64] ;  /* 0x000000040c3c7981 */ /* 0x000124000c1e1500 */
[----:B------:R-:W-:Y:S01]  /*0a50*/  IMAD R29, R4, 0x4, R25 ;  /* 0x00000004041d7824 */ /* 0x000fe200078e0219 */
[----:B------:R-:W-:-:S04]  /*0a60*/  LEA.HI.X.SX32 R17, R27, R0, 0x1, P0 ;  /* 0x000000001b117211 */ /* 0x000fc800000f0eff */
[C---:B------:R-:W-:Y:S01]  /*0a70*/  LEA R27, R4.reuse, R29, 0x2 ;  /* 0x0000001d041b7211 */ /* 0x040fe200078e10ff */
[----:B------:R0:W4:Y:S01]  /*0a80*/  LDG.E.U16 R77, [R16.64] ;  /* 0x00000004104d7981 */ /* 0x000122000c1e1500 */
[C---:B-1----:R-:W-:Y:S02]  /*0a90*/  LEA R18, P0, R11.reuse, R2, 0x1 ;  /* 0x000000020b127211 */ /* 0x042fe400078008ff */
[----:B------:R-:W-:Y:S02]  /*0aa0*/  LEA R31, R4, R27, 0x2 ;  /* 0x0000001b041f7211 */ /* 0x000fe400078e10ff */
[----:B------:R-:W-:-:S03]  /*0ab0*/  LEA.HI.X.SX32 R19, R11, R0, 0x1, P0 ;  /* 0x000000000b137211 */ /* 0x000fc600000f0eff */
[C---:B------:R-:W-:Y:S01]  /*0ac0*/  IMAD R11, R4.reuse, 0x4, R31 ;  /* 0x00000004040b7824 */ /* 0x040fe200078e021f */
[C---:B------:R-:W-:Y:S01]  /*0ad0*/  LEA R14, P0, R25.reuse, R2, 0x1 ;  /* 0x00000002190e7211 */ /* 0x040fe200078008ff */
[----:B------:R1:W4:Y:S03]  /*0ae0*/  LDG.E.U16 R62, [R18.64] ;  /* 0x00000004123e7981 */ /* 0x000326000c1e1500 */
[C---:B------:R-:W-:Y:S02]  /*0af0*/  LEA R33, R4.reuse, R11, 0x2 ;  /* 0x0000000b04217211 */ /* 0x040fe400078e10ff */
[----:B------:R-:W-:Y:S02]  /*0b00*/  LEA.HI.X.SX32 R15, R25, R0, 0x1, P0 ;  /* 0x00000000190f7211 */ /* 0x000fe400000f0eff */
[-C--:B0-----:R-:W-:Y:S02]  /*0b10*/  LEA R12, P0, R29, R2.reuse, 0x1 ;  /* 0x000000021d0c7211 */ /* 0x081fe400078008ff */
[----:B------:R-:W-:Y:S01]  /*0b20*/  LEA R25, R4, R33, 0x2 ;  /* 0x0000002104197211 */ /* 0x000fe200078e10ff */
[----:B------:R0:W4:Y:S01]  /*0b30*/  LDG.E.U16 R64, [R14.64] ;  /* 0x000000040e407981 */ /* 0x000122000c1e1500 */
[----:B------:R-:W-:-:S02]  /*0b40*/  LEA R20, P1, R21, R2, 0x1 ;  /* 0x0000000215147211 */ /* 0x000fc400078208ff */
[-C--:B------:R-:W-:Y:S01]  /*0b50*/  LEA.HI.X.SX32 R13, R29, R0.reuse, 0x1, P0 ;  /* 0x000000001d0d7211 */ /* 0x080fe200000f0eff */
[C---:B------:R-:W-:Y:S01]  /*0b60*/  IMAD R29, R4.reuse, 0x4, R25 ;  /* 0x00000004041d7824 */ /* 0x040fe200078e0219 */
[----:B------:R-:W-:Y:S02]  /*0b70*/  LEA.HI.X.SX32 R21, R21, R0, 0x1, P1 ;  /* 0x0000000015157211 */ /* 0x000fe400008f0eff */
[-C--:B------:R-:W-:Y:S01]  /*0b80*/  LEA R22, P1, R23, R2.reuse, 0x1 ;  /* 0x0000000217167211 */ /* 0x080fe200078208ff */
[----:B------:R0:W4:Y:S01]  /*0b90*/  LDG.E.U16 R81, [R12.64] ;  /* 0x000000040c517981 */ /* 0x000122000c1e1500 */
[----:B------:R-:W-:Y:S02]  /*0ba0*/  LEA R16, P0, R27, R2, 0x1 ;  /* 0x000000021b107211 */ /* 0x000fe400078008ff */
[----:B------:R-:W-:Y:S01]  /*0bb0*/  LEA R35, R4, R29, 0x2 ;  /* 0x0000001d04237211 */ /* 0x000fe200078e10ff */
[----:B------:R0:W4:Y:S01]  /*0bc0*/  LDG.E.U16 R75, [R20.64] ;  /* 0x00000004144b7981 */ /* 0x000122000c1e1500 */
[----:B------:R-:W-:-:S02]  /*0bd0*/  LEA.HI.X.SX32 R23, R23, R0, 0x1, P1 ;  /* 0x0000000017177211 */ /* 0x000fc400008f0eff */
[----:B------:R-:W-:Y:S02]  /*0be0*/  LEA.HI.X.SX32 R17, R27, R0, 0x1, P0 ;  /* 0x000000001b117211 */ /* 0x000fe400000f0eff */
[C---:B-1----:R-:W-:Y:S01]  /*0bf0*/  LEA R18, P1, R31.reuse, R2, 0x1 ;  /* 0x000000021f127211 */ /* 0x042fe200078208ff */
[----:B------:R1:W4:Y:S01]  /*0c00*/  LDG.E.U16 R79, [R22.64] ;  /* 0x00000004164f7981 */ /* 0x000322000c1e1500 */
[C---:B------:R-:W-:Y:S02]  /*0c10*/  LEA R27, R4.reuse, R35, 0x2 ;  /* 0x00000023041b7211 */ /* 0x040fe400078e10ff */
[----:B------:R-:W-:Y:S01]  /*0c20*/  LEA.HI.X.SX32 R19, R31, R0, 0x1, P1 ;  /* 0x000000001f137211 */ /* 0x000fe200008f0eff */
[----:B------:R1:W4:Y:S01]  /*0c30*/  LDG.E.U16 R66, [R16.64] ;  /* 0x0000000410427981 */ /* 0x000322000c1e1500 */
[C---:B0-----:R-:W-:Y:S01]  /*0c40*/  LEA R20, P0, R11.reuse, R2, 0x1 ;  /* 0x000000020b147211 */ /* 0x041fe200078008ff */
[----:B------:R-:W-:Y:S02]  /*0c50*/  IMAD R31, R4, 0x4, R27 ;  /* 0x00000004041f7824 */ /* 0x000fe400078e021b */
[----:B------:R0:W4:Y:S01]  /*0c60*/  LDG.E.U16 R83, [R18.64] ;  /* 0x0000000412537981 */ /* 0x000122000c1e1500 */
[----:B------:R-:W-:-:S02]  /*0c70*/  LEA.HI.X.SX32 R21, R11, R0, 0x1, P0 ;  /* 0x000000000b157211 */ /* 0x000fc400000f0eff */
[C---:B------:R-:W-:Y:S02]  /*0c80*/  LEA R14, P0, R33.reuse, R2, 0x1 ;  /* 0x00000002210e7211 */ /* 0x040fe400078008ff */
[C---:B------:R-:W-:Y:S01]  /*0c90*/  LEA R11, R4.reuse, R31, 0x2 ;  /* 0x0000001f040b7211 */ /* 0x040fe200078e10ff */
[----:B------:R0:W4:Y:S01]  /*0ca0*/  LDG.E.U16 R68, [R20.64] ;  /* 0x0000000414447981 */ /* 0x000122000c1e1500 */
[----:B------:R-:W-:Y:S02]  /*0cb0*/  LEA.HI.X.SX32 R15, R33, R0, 0x1, P0 ;  /* 0x00000000210f7211 */ /* 0x000fe400000f0eff */
[C---:B------:R-:W-:Y:S02]  /*0cc0*/  LEA R33, R4.reuse, R11, 0x2 ;  /* 0x0000000b04217211 */ /* 0x040fe400078e10ff */
[C---:B------:R-:W-:Y:S01]  /*0cd0*/  LEA R12, P0, R25.reuse, R2, 0x1 ;  /* 0x00000002190c7211 */ /* 0x040fe200078008ff */
[----:B------:R0:W4:Y:S02]  /*0ce0*/  LDG.E.U16 R85, [R14.64] ;  /* 0x000000040e557981 */ /* 0x000124000c1e1500 */
[----:B------:R-:W-:Y:S01]  /*0cf0*/  IMAD R37, R4, 0x4, R33 ;  /* 0x0000000404257824 */ /* 0x000fe200078e0221 */
[----:B------:R-:W-:-:S04]  /*0d00*/  LEA.HI.X.SX32 R13, R25, R0, 0x1, P0 ;  /* 0x00000000190d7211 */ /* 0x000fc800000f0eff */
[C---:B------:R-:W-:Y:S01]  /*0d10*/  LEA R39, R4.reuse, R37, 0x2 ;  /* 0x0000002504277211 */ /* 0x040fe200078e10ff */
[----:B------:R0:W4:Y:S03]  /*0d20*/  LDG.E.U16 R70, [R12.64] ;  /* 0x000000040c467981 */ /* 0x000126000c1e1500 */
[----:B------:R-:W-:Y:S02]  /*0d30*/  LEA R25, R4, R39, 0x2 ;  /* 0x0000002704197211 */ /* 0x000fe400078e10ff */
[----:B-1----:R-:W-:-:S03]  /*0d40*/  LEA R16, P0, R27, R2, 0x1 ;  /* 0x000000021b107211 */ /* 0x002fc600078008ff */
[C---:B------:R-:W-:Y:S01]  /*0d50*/  IMAD R41, R4.reuse, 0x4, R25 ;  /* 0x0000000404297824 */ /* 0x040fe200078e0219 */
[----:B------:R-:W-:Y:S02]  /*0d60*/  LEA.HI.X.SX32 R17, R27, R0, 0x1, P0 ;  /* 0x000000001b117211 */ /* 0x000fe400000f0eff */
[C---:B0-----:R-:W-:Y:S02]  /*0d70*/  LEA R18, P0, R11.reuse, R2, 0x1 ;  /* 0x000000020b127211 */ /* 0x041fe400078008ff */
[C---:B------:R-:W-:Y:S01]  /*0d80*/  LEA R27, R4.reuse, R41, 0x2 ;  /* 0x00000029041b7211 */ /* 0x040fe200078e10ff */
[----:B------:R0:W4:Y:S01]  /*0d90*/  LDG.E.U16 R89, [R16.64] ;  /* 0x0000000410597981 */ /* 0x000122000c1e1500 */
[----:B------:R-:W-:Y:S02]  /*0da0*/  LEA.HI.X.SX32 R19, R11, R0, 0x1, P0 ;  /* 0x000000000b137211 */ /* 0x000fe400000f0eff */
[C---:B------:R-:W-:Y:S02]  /*0db0*/  LEA R22, P1, R29.reuse, R2, 0x1 ;  /* 0x000000021d167211 */ /* 0x040fe400078208ff */
[----:B------:R-:W-:Y:S01]  /*0dc0*/  LEA R11, R4, R27, 0x2 ;  /* 0x0000001b040b7211 */ /* 0x000fe200078e10ff */
[----:B------:R1:W4:Y:S01]  /*0dd0*/  LDG.E.U16 R91, [R18.64] ;  /* 0x00000004125b7981 */ /* 0x000322000c1e1500 */
[----:B------:R-:W-:-:S02]  /*0de0*/  LEA.HI.X.SX32 R23, R29, R0, 0x1, P1 ;  /* 0x000000001d177211 */ /* 0x000fc400008f0eff */
[-C--:B------:R-:W-:Y:S01]  /*0df0*/  LEA R20, P1, R37, R2.reuse, 0x1 ;  /* 0x0000000225147211 */ /* 0x080fe200078208ff */
[C---:B------:R-:W-:Y:S01]  /*0e00*/  IMAD R13, R4.reuse, 0x4, R11 ;  /* 0x00000004040d7824 */ /* 0x040fe200078e020b */
[----:B------:R-:W-:Y:S01]  /*0e10*/  LEA R14, P0, R25, R2, 0x1 ;  /* 0x00000002190e7211 */ /* 0x000fe200078008ff */
[----:B------:R0:W4:Y:S01]  /*0e20*/  LDG.E.U16 R87, [R22.64] ;  /* 0x0000000416577981 */ /* 0x000122000c1e1500 */
[-C--:B------:R-:W-:Y:S02]  /*0e30*/  LEA.HI.X.SX32 R21, R37, R0.reuse, 0x1, P1 ;  /* 0x0000000025157211 */ /* 0x080fe400008f0eff */
[C---:B------:R-:W-:Y:S02]  /*0e40*/  LEA R37, R4.reuse, R13, 0x2 ;  /* 0x0000000d04257211 */ /* 0x040fe400078e10ff */
[----:B------:R-:W-:Y:S01]  /*0e50*/  LEA.HI.X.SX32 R15, R25, R0, 0x1, P0 ;  /* 0x00000000190f7211 */ /* 0x000fe200000f0eff */
[----:B------:R1:W4:Y:S01]  /*0e60*/  LDG.E.U16 R93, [R20.64] ;  /* 0x00000004145d7981 */ /* 0x000322000c1e1500 */
[----:B------:R-:W-:-:S02]  /*0e70*/  LEA R29, R4, R37, 0x2 ;  /* 0x00000025041d7211 */ /* 0x000fc400078e10ff */
[-C--:B0-----:R-:W-:Y:S01]  /*0e80*/  LEA R22, P0, R27, R2.reuse, 0x1 ;  /* 0x000000021b167211 */ /* 0x081fe200078008ff */
[----:B------:R0:W4:Y:S02]  /*0e90*/  LDG.E.U16 R95, [R14.64] ;  /* 0x000000040e5f7981 */ /* 0x000124000c1e1500 */
[C---:B------:R-:W-:Y:S01]  /*0ea0*/  IMAD R43, R4.reuse, 0x4, R29 ;  /* 0x00000004042b7824 */ /* 0x040fe200078e021d */
[----:B------:R-:W-:Y:S02]  /*0eb0*/  LEA R24, P1, R13, R2, 0x1 ;  /* 0x000000020d187211 */ /* 0x000fe400078208ff */
[----:B------:R-:W-:Y:S02]  /*0ec0*/  LEA.HI.X.SX32 R23, R27, R0, 0x1, P0 ;  /* 0x000000001b177211 */ /* 0x000fe400000f0eff */
[----:B------:R-:W-:Y:S02]  /*0ed0*/  LEA R26, P0, R29, R2, 0x1 ;  /* 0x000000021d1a7211 */ /* 0x000fe400078008ff */
[----:B------:R-:W-:Y:S01]  /*0ee0*/  LEA R45, R4, R43, 0x2 ;  /* 0x0000002b042d7211 */ /* 0x000fe200078e10ff */
[----:B------:R0:W4:Y:S01]  /*0ef0*/  LDG.E.U16 R97, [R22.64] ;  /* 0x0000000416617981 */ /* 0x000122000c1e1500 */
[----:B------:R-:W-:-:S02]  /*0f00*/  LEA.HI.X.SX32 R25, R13, R0, 0x1, P1 ;  /* 0x000000000d197211 */ /* 0x000fc400008f0eff */
[----:B------:R-:W-:Y:S02]  /*0f10*/  LEA.HI.X.SX32 R27, R29, R0, 0x1, P0 ;  /* 0x000000001d1b7211 */ /* 0x000fe400000f0eff */
[-C--:B------:R-:W-:Y:S01]  /*0f20*/  LEA R28, P1, R45, R2.reuse, 0x1 ;  /* 0x000000022d1c7211 */ /* 0x080fe200078208ff */
[----:B------:R1:W4:Y:S01]  /*0f30*/  LDG.E.U16 R99, [R24.64] ;  /* 0x0000000418637981 */ /* 0x000322000c1e1500 */
[----:B------:R-:W-:Y:S02]  /*0f40*/  LEA R12, P0, R35, R2, 0x1 ;  /* 0x00000002230c7211 */ /* 0x000fe400078008ff */
[-C--:B------:R-:W-:Y:S01]  /*0f50*/  LEA.HI.X.SX32 R29, R45, R0.reuse, 0x1, P1 ;  /* 0x000000002d1d7211 */ /* 0x080fe200008f0eff */
[----:B------:R1:W4:Y:S01]  /*0f60*/  LDG.E.U16 R27, [R26.64] ;  /* 0x000000041a1b7981 */ /* 0x000322000c1e1500 */
[----:B------:R-:W-:Y:S02]  /*0f70*/  LEA.HI.X.SX32 R13, R35, R0, 0x1, P0 ;  /* 0x00000000230d7211 */ /* 0x000fe400000f0eff */
[----:B0-----:R-:W-:-:S02]  /*0f80*/  LEA R14, P1, R31, R2, 0x1 ;  /* 0x000000021f0e7211 */ /* 0x001fc400078208ff */
[----:B------:R-:W-:Y:S01]  /*0f90*/  LEA R16, P0, R33, R2, 0x1 ;  /* 0x0000000221107211 */ /* 0x000fe200078008ff */
[----:B------:R0:W4:Y:S01]  /*0fa0*/  LDG.E.U16 R72, [R12.64] ;  /* 0x000000040c487981 */ /* 0x000122000c1e1500 */
[-C--:B------:R-:W-:Y:S02]  /*0fb0*/  LEA.HI.X.SX32 R15, R31, R0.reuse, 0x1, P1 ;  /* 0x000000001f0f7211 */ /* 0x080fe400008f0eff */
[----:B------:R-:W-:Y:S01]  /*0fc0*/  LEA.HI.X.SX32 R17, R33, R0, 0x1, P0 ;  /* 0x0000000021117211 */ /* 0x000fe200000f0eff */
[----:B------:R-:W4:Y:S01]  /*0fd0*/  LDG.E.U16 R29, [R28.64] ;  /* 0x000000041c1d7981 */ /* 0x000f22000c1e1500 */
[-C--:B-1----:R-:W-:Y:S02]  /*0fe0*/  LEA R18, P1, R39, R2.reuse, 0x1 ;  /* 0x0000000227127211 */ /* 0x082fe400078208ff */
[----:B------:R-:W-:Y:S01]  /*0ff0*/  LEA R20, P0, R41, R2, 0x1 ;  /* 0x0000000229147211 */ /* 0x000fe200078008ff */
[----:B------:R1:W4:Y:S01]  /*1000*/  LDG.E.U16 R26, [R14.64] ;  /* 0x000000040e1a7981 */ /* 0x000322000c1e1500 */
[----:B------:R-:W-:-:S02]  /*1010*/  LEA.HI.X.SX32 R19, R39, R0, 0x1, P1 ;  /* 0x0000000027137211 */ /* 0x000fc400008f0eff */
[----:B------:R-:W-:Y:S01]  /*1020*/  LEA.HI.X.SX32 R21, R41, R0, 0x1, P0 ;  /* 0x0000000029157211 */ /* 0x000fe200000f0eff */
[----:B------:R-:W4:Y:S01]  /*1030*/  LDG.E.U16 R16, [R16.64] ;  /* 0x0000000410107981 */ /* 0x000f22000c1e1500 */
[-C--:B------:R-:W-:Y:S02]  /*1040*/  LEA R22, P0, R11, R2.reuse, 0x1 ;  /* 0x000000020b167211 */ /* 0x080fe400078008ff */
[----:B------:R-:W-:Y:S01]  /*1050*/  LEA R24, P1, R37, R2, 0x1 ;  /* 0x0000000225187211 */ /* 0x000fe200078208ff */
[----:B------:R-:W4:Y:S01]  /*1060*/  LDG.E.U16 R18, [R18.64] ;  /* 0x0000000412127981 */ /* 0x000f22000c1e1500 */
[----:B------:R-:W-:Y:S02]  /*1070*/  LEA R45, R4, R45, 0x2 ;  /* 0x0000002d042d7211 */ /* 0x000fe400078e10ff */
[-C--:B------:R-:W-:Y:S01]  /*1080*/  LEA.HI.X.SX32 R23, R11, R0.reuse, 0x1, P0 ;  /* 0x000000000b177211 */ /* 0x080fe200000f0eff */
[----:B------:R-:W4:Y:S01]  /*1090*/  LDG.E.U16 R20, [R20.64] ;  /* 0x0000000414147981 */ /* 0x000f22000c1e1500 */
[----:B------:R-:W-:-:S02]  /*10a0*/  LEA.HI.X.SX32 R25, R37, R0, 0x1, P1 ;  /* 0x0000000025197211 */ /* 0x000fc400008f0eff */
[-C--:B0-----:R-:W-:Y:S01]  /*10b0*/  LEA R12, P0, R43, R2.reuse, 0x1 ;  /* 0x000000022b0c7211 */ /* 0x081fe200078008ff */
[----:B------:R-:W4:Y:S01]  /*10c0*/  LDG.E.U16 R22, [R22.64] ;  /* 0x0000000416167981 */ /* 0x000f22000c1e1500 */
[----:B-1----:R-:W-:Y:S02]  /*10d0*/  LEA R14, P1, R45, R2, 0x1 ;  /* 0x000000022d0e7211 */ /* 0x002fe400078208ff */
[-C--:B------:R-:W-:Y:S01]  /*10e0*/  LEA.HI.X.SX32 R13, R43, R0.reuse, 0x1, P0 ;  /* 0x000000002b0d7211 */ /* 0x080fe200000f0eff */
[----:B------:R-:W4:Y:S01]  /*10f0*/  LDG.E.U16 R24, [R24.64] ;  /* 0x0000000418187981 */ /* 0x000f22000c1e1500 */
[----:B------:R-:W-:-:S03]  /*1100*/  LEA.HI.X.SX32 R15, R45, R0, 0x1, P1 ;  /* 0x000000002d0f7211 */ /* 0x000fc600008f0eff */
[----:B------:R-:W4:Y:S04]  /*1110*/  LDG.E.U16 R12, [R12.64] ;  /* 0x000000040c0c7981 */ /* 0x000f28000c1e1500 */
[----:B------:R-:W4:Y:S01]  /*1120*/  LDG.E.U16 R14, [R14.64] ;  /* 0x000000040e0e7981 */ /* 0x000f22000c1e1500 */
[----:B------:R-:W-:Y:S02]  /*1130*/  LOP3.LUT R113, R139, 0x3f, RZ, 0xc0, !PT ;  /* 0x0000003f8b717812 */ /* 0x000fe400078ec0ff */
[----:B------:R-:W-:-:S03]  /*1140*/  SHF.R.S32.HI R0, RZ, 0x6, R139 ;  /* 0x00000006ff007819 */ /* 0x000fc6000001148b */
[----:B------:R-:W-:Y:S01]  /*1150*/  IMAD.SHL.U32 R11, R113, 0x2, RZ ;  /* 0x00000002710b7824 */ /* 0x000fe200078e00ff */
[----:B------:R-:W-:-:S04]  /*1160*/  SGXT R0, R0, 0x1 ;  /* 0x000000010000781a */ /* 0x000fc80000000200 */
[----:B------:R-:W-:-:S04]  /*1170*/  LOP3.LUT R0, R11, 0x90, R0, 0x78, !PT ;  /* 0x000000900b007812 */ /* 0x000fc800078e7800 */
[----:B------:R-:W-:Y:S01]  /*1180*/  LOP3.LUT R221, R0, 0x20, RZ, 0x3c, !PT ;  /* 0x0000002000dd7812 */ /* 0x000fe200078e3cff */
[----:B--2---:R0:W-:Y:S01]  /*1190*/  STS.U16 [R0+0x8000], R3 ;  /* 0x0080000300007388 */ /* 0x0041e20000000400 */
[----:B------:R-:W-:-:S03]  /*11a0*/  MOV R2, c[0x0][0x1d0] ;  /* 0x0000740000027a02 */ /* 0x000fc60000000f00 */
[----:B-----5:R1:W-:Y:S04]  /*11b0*/  STS.U16 [R0+0x8200], R5 ;  /* 0x0082000500007388 */ /* 0x0203e80000000400 */
[----:B------:R-:W-:Y:S04]  /*11c0*/  STS.U16 [R0+0x8400], R9 ;  /* 0x0084000900007388 */ /* 0x000fe80000000400 */
[----:B------:R-:W-:Y:S04]  /*11d0*/  STS.U16 [R0+0x8600], R47 ;  /* 0x0086002f00007388 */ /* 0x000fe80000000400 */
[----:B------:R-:W-:Y:S04]  /*11e0*/  STS.U16 [R0+0x8800], R49 ;  /* 0x0088003100007388 */ /* 0x000fe80000000400 */
[----:B------:R-:W-:Y:S04]  /*11f0*/  STS.U16 [R0+0x8a00], R51 ;  /* 0x008a003300007388 */ /* 0x000fe80000000400 */
[----:B------:R-:W-:Y:S04]  /*1200*/  STS.U16 [R0+0x8c00], R53 ;  /* 0x008c003500007388 */ /* 0x000fe80000000400 */
[----:B------:R-:W-:Y:S04]  /*1210*/  STS.U16 [R0+0x8e00], R55 ;  /* 0x008e003700007388 */ /* 0x000fe80000000400 */
[----:B------:R-:W-:Y:S04]  /*1220*/  STS.U16 [R0+0x9000], R57 ;  /* 0x0090003900007388 */ /* 0x000fe80000000400 */
[----:B---3--:R-:W-:Y:S04]  /*1230*/  STS.U16 [R0+0x9200], R59 ;  /* 0x0092003b00007388 */ /* 0x008fe80000000400 */
[----:B------:R-:W-:Y:S04]  /*1240*/  STS.U16 [R0+0x9400], R61 ;  /* 0x0094003d00007388 */ /* 0x000fe80000000400 */
[----:B------:R-:W-:Y:S04]  /*1250*/  STS.U16 [R0+0x9600], R63 ;  /* 0x0096003f00007388 */ /* 0x000fe80000000400 */
[----:B----4-:R-:W-:Y:S01]  /*1260*/  STS.U16 [R0+0x9800], R65 ;  /* 0x0098004100007388 */ /* 0x010fe20000000400 */
[----:B------:R-:W-:-:S03]  /*1270*/  ISETP.GE.AND P0, PT, R2, 0x1, PT ;  /* 0x000000010200780c */ /* 0x000fc60003f06270 */
[----:B------:R-:W-:Y:S04]  /*1280*/  STS.U16 [R0+0x9a00], R67 ;  /* 0x009a004300007388 */ /* 0x000fe80000000400 */
[----:B------:R-:W-:Y:S04]  /*1290*/  STS.U16 [R0+0x9c00], R69 ;  /* 0x009c004500007388 */ /* 0x000fe80000000400 */
[----:B------:R-:W-:Y:S04]  /*12a0*/  STS.U16 [R0+0x9e00], R71 ;  /* 0x009e004700007388 */ /* 0x000fe80000000400 */
[----:B------:R-:W-:Y:S01]  /*12b0*/  STS.U16 [R0+0xa000], R73 ;  /* 0x00a0004900007388 */ /* 0x000fe20000000400 */
[----:B------:R-:W-:Y:S01]  /*12c0*/  MOV R229, 0x3f800000 ;  /* 0x3f80000000e57802 */ /* 0x000fe20000000f00 */
[----:B------:R-:W-:Y:S01]  /*12d0*/  IMAD.MOV.U32 R2, RZ, RZ, -0x800000 ;  /* 0xff800000ff027424 */ /* 0x000fe200078e00ff */
[----:B0-----:R-:W-:Y:S01]  /*12e0*/  MOV R3, 0xff800000 ;  /* 0xff80000000037802 */ /* 0x001fe20000000f00 */
[----:B------:R-:W-:Y:S01]  /*12f0*/  STS.U16 [R0+0xa400], R77 ;  /* 0x00a4004d00007388 */ /* 0x000fe20000000400 */
[----:B------:R-:W-:Y:S01]  /*1300*/  MOV R4, 0xff800000 ;  /* 0xff80000000047802 */ /* 0x000fe20000000f00 */
[----:B-1----:R-:W-:Y:S01]  /*1310*/  IMAD.MOV.U32 R5, RZ, RZ, -0x800000 ;  /* 0xff800000ff057424 */ /* 0x002fe200078e00ff */
[----:B------:R-:W-:Y:S01]  /*1320*/  MOV R227, 0x3f800000 ;  /* 0x3f80000000e37802 */ /* 0x000fe20000000f00 */
[----:B------:R-:W-:Y:S01]  /*1330*/  IMAD.MOV.U32 R223, RZ, RZ, 0x3f800000 ;  /* 0x3f800000ffdf7424 */ /* 0x000fe200078e00ff */
[----:B------:R-:W-:Y:S01]  /*1340*/  MOV R225, 0x3f800000 ;  /* 0x3f80000000e17802 */ /* 0x000fe20000000f00 */
[----:B------:R-:W-:Y:S01]  /*1350*/  CS2R R104, SRZ ;  /* 0x0000000000687805 */ /* 0x000fe2000001ff00 */
[----:B------:R-:W-:Y:S01]  /*1360*/  CS2R R106, SRZ ;  /* 0x00000000006a7805 */ /* 0x000fe2000001ff00 */
[----:B------:R-:W-:Y:S04]  /*1370*/  STS.U16 [R0+0xa800], R81 ;  /* 0x00a8005100007388 */ /* 0x000fe80000000400 */
[----:B------:R-:W-:Y:S04]  /*1380*/  STS.U16 [R0+0xa200], R75 ;  /* 0x00a2004b00007388 */ /* 0x000fe80000000400 */
[----:B------:R-:W-:Y:S04]  /*1390*/  STS.U16 [R0+0xa600], R79 ;  /* 0x00a6004f00007388 */ /* 0x000fe80000000400 */
[----:B------:R-:W-:Y:S04]  /*13a0*/  STS.U16 [R0+0xaa00], R83 ;  /* 0x00aa005300007388 */ /* 0x000fe80000000400 */
[----:B------:R-:W-:Y:S01]  /*13b0*/  STS.U16 [R0+0xac00], R85 ;  /* 0x00ac005500007388 */ /* 0x000fe20000000400 */
[----:B------:R-:W-:-:S03]  /*13c0*/  CS2R R100, SRZ ;  /* 0x0000000000647805 */ /* 0x000fc6000001ff00 */
[----:B------:R0:W-:Y:S04]  /*13d0*/  STS.U16 [R0+0xb000], R89 ;  /* 0x00b0005900007388 */ /* 0x0001e80000000400 */
[----:B------:R1:W-:Y:S04]  /*13e0*/  STS.U16 [R0+0xb200], R91 ;  /* 0x00b2005b00007388 */ /* 0x0003e80000000400 */
[----:B------:R2:W-:Y:S04]  /*13f0*/  STS.U16 [R0+0xae00], R87 ;  /* 0x00ae005700007388 */ /* 0x0005e80000000400 */
[----:B------:R-:W-:Y:S04]  /*1400*/  STS.U16 [R0+0xb400], R93 ;  /* 0x00b4005d00007388 */ /* 0x000fe80000000400 */
[----:B------:R-:W-:Y:S04]  /*1410*/  STS.U16 [R0+0xb600], R95 ;  /* 0x00b6005f00007388 */ /* 0x000fe80000000400 */
[----:B------:R3:W-:Y:S04]  /*1420*/  STS.U16 [R0+0xb800], R97 ;  /* 0x00b8006100007388 */ /* 0x0007e80000000400 */
[----:B------:R4:W-:Y:S04]  /*1430*/  STS.U16 [R0+0xba00], R99 ;  /* 0x00ba006300007388 */ /* 0x0009e80000000400 */
[----:B------:R-:W-:Y:S04]  /*1440*/  STS.U16 [R0+0xbc00], R27 ;  /* 0x00bc001b00007388 */ /* 0x000fe80000000400 */
        /* <DEDUP_REMOVED lines=18> */
[----:B------:R-:W-:Y:S01]  /*1570*/  STS.U16 [R221+0xbf00], R14 ;  /* 0x00bf000edd007388 */ /* 0x000fe20000000400 */
[----:B0-----:R-:W-:Y:S01]  /*1580*/  CS2R R88, SRZ ;  /* 0x0000000000587805 */ /* 0x001fe2000001ff00 */
[----:B-1----:R-:W-:Y:S01]  /*1590*/  CS2R R90, SRZ ;  /* 0x00000000005a7805 */ /* 0x002fe2000001ff00 */
[----:B------:R-:W-:Y:S01]  /*15a0*/  CS2R R102, SRZ ;  /* 0x0000000000667805 */ /* 0x000fe2000001ff00 */
[----:B------:R0:W-:Y:S01]  /*15b0*/  STS.U16 [R221+0x9700], R48 ;  /* 0x00970030dd007388 */ /* 0x0001e20000000400 */
[----:B------:R-:W-:Y:S01]  /*15c0*/  CS2R R84, SRZ ;  /* 0x0000000000547805 */ /* 0x000fe2000001ff00 */
[----:B--2---:R-:W-:Y:S01]  /*15d0*/  CS2R R86, SRZ ;  /* 0x0000000000567805 */ /* 0x004fe2000001ff00 */
[----:B------:R-:W-:Y:S01]  /*15e0*/  CS2R R108, SRZ ;  /* 0x00000000006c7805 */ /* 0x000fe2000001ff00 */
[----:B------:R1:W-:Y:S01]  /*15f0*/  STS.U16 [R221+0x9900], R50 ;  /* 0x00990032dd007388 */ /* 0x0003e20000000400 */
[----:B------:R-:W-:Y:S01]  /*1600*/  CS2R R110, SRZ ;  /* 0x00000000006e7805 */ /* 0x000fe2000001ff00 */
[----:B---3--:R-:W-:Y:S01]  /*1610*/  CS2R R96, SRZ ;  /* 0x0000000000607805 */ /* 0x008fe2000001ff00 */
[----:B----4-:R-:W-:Y:S01]  /*1620*/  CS2R R98, SRZ ;  /* 0x0000000000627805 */ /* 0x010fe2000001ff00 */
[----:B------:R2:W-:Y:S01]  /*1630*/  STS.U16 [R221+0x9b00], R52 ;  /* 0x009b0034dd007388 */ /* 0x0005e20000000400 */
[----:B------:R-:W-:Y:S01]  /*1640*/  CS2R R92, SRZ ;  /* 0x00000000005c7805 */ /* 0x000fe2000001ff00 */
[----:B------:R-:W-:Y:S01]  /*1650*/  CS2R R94, SRZ ;  /* 0x00000000005e7805 */ /* 0x000fe2000001ff00 */
[----:B0-----:R-:W-:Y:S01]  /*1660*/  CS2R R48, SRZ ;  /* 0x0000000000307805 */ /* 0x001fe2000001ff00 */
[----:B------:R0:W-:Y:S01]  /*1670*/  STS.U16 [R221+0x9d00], R54 ;  /* 0x009d0036dd007388 */ /* 0x0001e20000000400 */
[----:B------:R-:W-:Y:S01]  /*1680*/  CS2R R74, SRZ ;  /* 0x00000000004a7805 */ /* 0x000fe2000001ff00 */
        /* <DEDUP_REMOVED lines=8> */
[----:B0-----:R-:W-:Y:S01]  /*1710*/  CS2R R54, SRZ ;  /* 0x0000000000367805 */ /* 0x001fe2000001ff00 */
[----:B------:R-:W-:Y:S01]  /*1720*/  IMAD R6, R6, c[0x0][0x1c8], RZ ;  /* 0x0000720006067a24 */ /* 0x000fe200078e02ff */
[----:B------:R0:W-:Y:S01]  /*1730*/  STS.U16 [R221+0xa300], R60 ;  /* 0x00a3003cdd007388 */ /* 0x0001e20000000400 */
[----:B-1----:R-:W-:-:S03]  /*1740*/  CS2R R56, SRZ ;  /* 0x0000000000387805 */ /* 0x002fc6000001ff00 */
[----:B------:R1:W-:Y:S01]  /*1750*/  STS.U16 [R221+0xa500], R62 ;  /* 0x00a5003edd007388 */ /* 0x0003e20000000400 */
[----:B--2---:R-:W-:-:S03]  /*1760*/  CS2R R58, SRZ ;  /* 0x00000000003a7805 */ /* 0x004fc6000001ff00 */
[----:B------:R2:W-:Y:S01]  /*1770*/  STS.U16 [R221+0xa700], R64 ;  /* 0x00a70040dd007388 */ /* 0x0005e20000000400 */
[----:B0-----:R-:W-:-:S03]  /*1780*/  CS2R R60, SRZ ;  /* 0x00000000003c7805 */ /* 0x001fc6000001ff00 */
        /* <DEDUP_REMOVED lines=9> */
[----:B--2---:R-:W-:Y:S01]  /*1820*/  CS2R R70, SRZ ;  /* 0x0000000000467805 */ /* 0x004fe2000001ff00 */
[----:B0-----:R-:W-:Y:S01]  /*1830*/  CS2R R72, SRZ ;  /* 0x0000000000487805 */ /* 0x001fe2000001ff00 */
[----:B-1----:R-:W-:Y:S01]  /*1840*/  LOP3.LUT R20, R139, 0x7f, RZ, 0xc0, !PT ;  /* 0x0000007f8b147812 */ /* 0x002fe200078ec0ff */
[----:B------:R-:W-:Y:S05]  /*1850*/  @!P0 BRA `(.L_x_0) ;  /* 0x0000983000008947 */ /* 0x000fea0003800000 */
[----:B------:R-:W-:Y:S01]  /*1860*/  SHF.R.U32.HI R2, RZ, 0x6, R139 ;  /* 0x00000006ff027819 */ /* 0x000fe2000001168b */
[----:B------:R-:W-:Y:S01]  /*1870*/  IMAD R3, R112, c[0x0][0x1b0], RZ ;  /* 0x00006c0070037a24 */ /* 0x000fe200078e02ff */
[----:B------:R-:W-:Y:S01]  /*1880*/  MOV R11, c[0x0][0x1b8] ;  /* 0x00006e00000b7a02 */ /* 0x000fe20000000f00 */
[----:B------:R-:W-:Y:S01]  /*1890*/  IMAD R6, R113, c[0x0][0x1b4], RZ ;  /* 0x00006d0071067a24 */ /* 0x000fe200078e02ff */
[----:B------:R-:W-:Y:S01]  /*18a0*/  SGXT.U32 R2, R2, 0x1 ;  /* 0x000000010202781a */ /* 0x000fe20000000000 */
[----:B------:R-:W-:Y:S01]  /*18b0*/  IMAD R4, R20, c[0x0][0x1a8], RZ ;  /* 0x00006a0014047a24 */ /* 0x000fe200078e02ff */
[----:B------:R-:W-:Y:S01]  /*18c0*/  SHF.L.U32 R232, R3, 0x1, RZ ;  /* 0x0000000103e87819 */ /* 0x000fe200000006ff */
[----:B------:R-:W-:Y:S01]  /*18d0*/  IMAD.SHL.U32 R5, R6, 0x2, RZ ;  /* 0x0000000206057824 */ /* 0x000fe200078e00ff */
[----:B------:R-:W-:Y:S01]  /*18e0*/  LOP3.LUT R12, R139, 0x1c, RZ, 0xc0, !PT ;  /* 0x0000001c8b0c7812 */ /* 0x000fe200078ec0ff */
[----:B------:R-:W-:Y:S01]  /*18f0*/  IMAD R13, R2, c[0x0][0x1b8], RZ ;  /* 0x00006e00020d7a24 */ /* 0x000fe200078e02ff */
[----:B------:R-:W-:Y:S01]  /*1900*/  SHF.R.U32.HI R9, RZ, 0x3, R20 ;  /* 0x00000003ff097819 */ /* 0x000fe20000011614 */
[----:B------:R-:W-:Y:S01]  /*1910*/  IMAD R2, R112, c[0x0][0x1a0], RZ ;  /* 0x0000680070027a24 */ /* 0x000fe200078e02ff */
[----:B------:R-:W-:Y:S01]  /*1920*/  IADD3 R232, P2, P3, R5, c[0x0][0x170], R232 ;  /* 0x00005c0005e87a10 */ /* 0x000fe20007b5e0e8 */
[----:B------:R-:W-:Y:S01]  /*1930*/  IMAD.MOV.U32 R5, RZ, RZ, c[0x0][0x1a8] ;  /* 0x00006a00ff057624 */ /* 0x000fe200078e00ff */
[----:B------:R-:W-:Y:S01]  /*1940*/  LEA R15, R11, R13, 0x1 ;  /* 0x0000000d0b0f7211 */ /* 0x000fe200078e08ff */
[----:B------:R-:W-:Y:S01]  /*1950*/  IMAD.HI R3, R3, 0x2, RZ ;  /* 0x0000000203037827 */ /* 0x000fe200078e02ff */
[C---:B------:R-:W-:Y:S01]  /*1960*/  LEA R156, P0, R2.reuse, c[0x0][0x168], 0x1 ;  /* 0x00005a00029c7a11 */ /* 0x040fe200078008ff */
[----:B------:R-:W-:Y:S01]  /*1970*/  CS2R R106, SRZ ;  /* 0x00000000006a7805 */ /* 0x000fe2000001ff00 */
[----:B------:R-:W-:Y:S01]  /*1980*/  LEA R5, R5, R4, 0x7 ;  /* 0x0000000405057211 */ /* 0x000fe200078e38ff */
[C---:B------:R-:W-:Y:S01]  /*1990*/  IMAD R17, R11.reuse, 0x2, R15 ;  /* 0x000000020b117824 */ /* 0x040fe200078e020f */
[----:B------:R-:W-:Y:S01]  /*19a0*/  LEA.HI.X.SX32 R2, R2, c[0x0][0x16c], 0x1, P0 ;  /* 0x00005b0002027a11 */ /* 0x000fe200000f0eff */
[----:B------:R-:W-:Y:S01]  /*19b0*/  IMAD.HI R8, R6, 0x2, RZ ;  /* 0x0000000206087827 */ /* 0x000fe200078e02ff */
[CC--:B------:R-:W-:Y:S01]  /*19c0*/  LEA R154, P0, R4.reuse, R156.reuse, 0x1 ;  /* 0x0000009c049a7211 */ /* 0x0c0fe200078008ff */
[----:B------:R-:W-:Y:S01]  /*19d0*/  CS2R R108, SRZ ;  /* 0x00000000006c7805 */ /* 0x000fe2000001ff00 */
[----:B------:R-:W-:Y:S01]  /*19e0*/  LEA R19, R11, R17, 0x1 ;  /* 0x000000110b137211 */ /* 0x000fe200078e08ff */
[----:B------:R-:W-:Y:S01]  /*19f0*/  IMAD.MOV.U32 R179, RZ, RZ, -0x800000 ;  /* 0xff800000ffb37424 */ /* 0x000fe200078e00ff */
[----:B------:R-:W-:Y:S01]  /*1a00*/  LEA R156, P1, R5, R156, 0x1 ;  /* 0x0000009c059c7211 */ /* 0x000fe200078208ff */
[----:B------:R-:W-:Y:S01]  /*1a10*/  IMAD.MOV.U32 R219, RZ, RZ, RZ ;  /* 0x000000ffffdb7224 */ /* 0x000fe200078e00ff */
[----:B------:R-:W-:Y:S01]  /*1a20*/  LEA R21, R11, R19, 0x1 ;  /* 0x000000130b157211 */ /* 0x000fe200078e08ff */
[----:B------:R-:W-:Y:S01]  /*1a30*/  IMAD.MOV.U32 R223, RZ, RZ, 0x3f800000 ;  /* 0x3f800000ffdf7424 */ /* 0x000fe200078e00ff */
[-C--:B------:R-:W-:Y:S01]  /*1a40*/  LEA.HI.X.SX32 R157, R5, R2.reuse, 0x1, P1 ;  /* 0x00000002059d7211 */ /* 0x080fe200008f0eff */
[----:B------:R-:W-:Y:S01]  /*1a50*/  CS2R R110, SRZ ;  /* 0x00000000006e7805 */ /* 0x000fe2000001ff00 */
[----:B------:R-:W-:Y:S01]  /*1a60*/  LEA.HI.X.SX32 R155, R4, R2, 0x1, P0 ;  /* 0x00000002049b7211 */ /* 0x000fe200000f0eff */
[----:B------:R-:W-:Y:S01]  /*1a70*/  IMAD R23, R11, 0x2, R21 ;  /* 0x000000020b177824 */ /* 0x000fe200078e0215 */
[----:B------:R-:W-:Y:S01]  /*1a80*/  IADD3.X R2, R8, c[0x0][0x174], R3, P2, P3 ;  /* 0x00005d0008027a10 */ /* 0x000fe200017e6403 */
[----:B------:R-:W-:Y:S01]  /*1a90*/  IMAD.SHL.U32 R8, R139, 0x8, RZ ;  /* 0x000000088b087824 */ /* 0x000fe200078e00ff */
[----:B------:R-:W-:-:S02]  /*1aa0*/  LOP3.LUT R9, R9, 0xc, RZ, 0xc0, !PT ;  /* 0x0000000c09097812 */ /* 0x000fc400078ec0ff */
[C---:B------:R-:W-:Y:S02]  /*1ab0*/  LEA R25, R11.reuse, R23, 0x1 ;  /* 0x000000170b197211 */ /* 0x040fe400078e08ff */
[----:B------:R-:W-:Y:S02]  /*1ac0*/  SHF.L.U32 R6, R12, 0x2, RZ ;  /* 0x000000020c067819 */ /* 0x000fe400000006ff */
[----:B------:R-:W-:Y:S02]  /*1ad0*/  LEA R27, R11, R25, 0x1 ;  /* 0x000000190b1b7211 */ /* 0x000fe400078e08ff */
[----:B------:R-:W-:Y:S02]  /*1ae0*/  LOP3.LUT R4, R139, 0x7, RZ, 0xc0, !PT ;  /* 0x000000078b047812 */ /* 0x000fe400078ec0ff */
[----:B------:R-:W-:Y:S01]  /*1af0*/  LEA R100, P0, R13, R232, 0x1 ;  /* 0x000000e80d647211 */ /* 0x000fe200078008ff */
[----:B------:R-:W-:Y:S01]  /*1b00*/  IMAD R29, R11, 0x2, R27 ;  /* 0x000000020b1d7824 */ /* 0x000fe200078e021b */
[----:B------:R-:W-:-:S02]  /*1b10*/  IADD3 R6, R6, R9, RZ ;  /* 0x0000000906067210 */ /* 0x000fc40007ffe0ff */
[----:B------:R-:W-:Y:S02]  /*1b20*/  LOP3.LUT R9, R8, 0x30, RZ, 0xc0, !PT ;  /* 0x0000003008097812 */ /* 0x000fe400078ec0ff */
[----:B------:R-:W-:Y:S02]  /*1b30*/  LEA R31, R11, R29, 0x1 ;  /* 0x0000001d0b1f7211 */ /* 0x000fe400078e08ff */
[----:B------:R-:W-:Y:S02]  /*1b40*/  SHF.L.U32 R10, R139, 0x1, RZ ;  /* 0x000000018b0a7819 */ /* 0x000fe400000006ff */
[----:B------:R-:W-:Y:S02]  /*1b50*/  LEA R33, R11, R31, 0x1 ;  /* 0x0000001f0b217211 */ /* 0x000fe400078e08ff */
[----:B------:R-:W-:Y:S02]  /*1b60*/  SHF.L.U32 R18, R139, 0x7, RZ ;  /* 0x000000078b127819 */ /* 0x000fe400000006ff */
[----:B------:R-:W-:Y:S01]  /*1b70*/  SHF.L.U32 R95, R4, 0x4, RZ ;  /* 0x00000004045f7819 */ /* 0x000fe200000006ff */
[----:B------:R-:W-:Y:S01]  /*1b80*/  IMAD R35, R11, 0x2, R33 ;  /* 0x000000020b237824 */ /* 0x000fe200078e0221 */
[----:B------:R-:W-:-:S02]  /*1b90*/  LEA.HI.X.SX32 R101, R13, R2, 0x1, P0 ;  /* 0x000000020d657211 */ /* 0x000fc400000f0eff */
[----:B------:R-:W-:Y:S02]  /*1ba0*/  LOP3.LUT R3, R139, 0x60, RZ, 0xc0, !PT ;  /* 0x000000608b037812 */ /* 0x000fe400078ec0ff */
[C---:B------:R-:W-:Y:S01]  /*1bb0*/  LEA R37, R11.reuse, R35, 0x1 ;  /* 0x000000230b257211 */ /* 0x040fe200078e08ff */
[----:B------:R0:W-:Y:S01]  /*1bc0*/  STL.64 [R1+0x3d0], R100 ;  /* 0x0003d06401007387 */ /* 0x0001e20000100a00 */
[----:B------:R-:W-:Y:S02]  /*1bd0*/  LEA R9, R4, R9, 0x6 ;  /* 0x0000000904097211 */ /* 0x000fe400078e30ff */
[----:B------:R-:W-:Y:S02]  /*1be0*/  LEA R39, R11, R37, 0x1 ;  /* 0x000000250b277211 */ /* 0x000fe400078e08ff */
[C---:B------:R-:W-:Y:S02]  /*1bf0*/  LOP3.LUT R18, R95.reuse, 0x780, R18, 0xf8, !PT ;  /* 0x000007805f127812 */ /* 0x040fe400078ef812 */
[----:B------:R-:W-:Y:S01]  /*1c00*/  LOP3.LUT R8, R95, 0x30, R10, 0x78, !PT ;  /* 0x000000305f087812 */ /* 0x000fe200078e780a */
[----:B------:R-:W-:Y:S01]  /*1c10*/  IMAD R41, R11, 0x2, R39 ;  /* 0x000000020b297824 */ /* 0x000fe200078e0227 */
[----:B------:R-:W-:-:S02]  /*1c20*/  LEA R104, P0, R15, R232, 0x1 ;  /* 0x000000e80f687211 */ /* 0x000fc400078008ff */
[-C--:B------:R-:W-:Y:S02]  /*1c30*/  LEA R102, P1, R17, R232.reuse, 0x1 ;  /* 0x000000e811667211 */ /* 0x080fe400078208ff */
[C---:B------:R-:W-:Y:S02]  /*1c40*/  LEA R43, R11.reuse, R41, 0x1 ;  /* 0x000000290b2b7211 */ /* 0x040fe400078e08ff */
[----:B------:R-:W-:Y:S02]  /*1c50*/  LEA R97, R4, R3, 0x2 ;  /* 0x0000000304617211 */ /* 0x000fe400078e10ff */
[----:B------:R-:W-:Y:S02]  /*1c60*/  LEA R45, R11, R43, 0x1 ;  /* 0x0000002b0b2d7211 */ /* 0x000fe400078e08ff */
[----:B0-----:R-:W-:Y:S02]  /*1c70*/  LEA R100, P2, R19, R232, 0x1 ;  /* 0x000000e813647211 */ /* 0x001fe400078408ff */
[----:B------:R-:W-:Y:S01]  /*1c80*/  LOP3.LUT R99, R9, 0x10, R10, 0x78, !PT ;  /* 0x0000001009637812 */ /* 0x000fe200078e780a */
[----:B------:R-:W-:Y:S01]  /*1c90*/  IMAD R47, R11, 0x2, R45 ;  /* 0x000000020b2f7824 */ /* 0x000fe200078e022d */
[----:B------:R-:W-:-:S02]  /*1ca0*/  SHF.R.U32.HI R9, RZ, 0x1, R3 ;  /* 0x00000001ff097819 */ /* 0x000fc40000011603 */
[-C--:B------:R-:W-:Y:S02]  /*1cb0*/  LEA.HI.X.SX32 R105, R15, R2.reuse, 0x1, P0 ;  /* 0x000000020f697211 */ /* 0x080fe400000f0eff */
[----:B------:R-:W-:Y:S02]  /*1cc0*/  LEA R49, R11, R47, 0x1 ;  /* 0x0000002f0b317211 */ /* 0x000fe400078e08ff */
[-C--:B------:R-:W-:Y:S01]  /*1cd0*/  LEA.HI.X.SX32 R103, R17, R2.reuse, 0x1, P1 ;  /* 0x0000000211677211 */ /* 0x080fe200008f0eff */
[----:B------:R0:W-:Y:S01]  /*1ce0*/  STL.64 [R1+0x3c8], R104 ;  /* 0x0003c86801007387 */ /* 0x0001e20000100a00 */
[----:B------:R-:W-:Y:S02]  /*1cf0*/  LEA R51, R11, R49, 0x1 ;  /* 0x000000310b337211 */ /* 0x000fe400078e08ff */
[----:B------:R-:W-:Y:S01]  /*1d00*/  LEA R4, R12, R7, 0x3 ;  /* 0x000000070c047211 */ /* 0x000fe200078e18ff */
[----:B------:R-:W-:Y:S01]  /*1d10*/  IMAD.U32 R7, R97, 0x80, R8 ;  /* 0x0000008061077824 */ /* 0x000fe200078e0008 */
[----:B------:R-:W-:Y:S01]  /*1d20*/  LEA.HI.X.SX32 R101, R19, R2, 0x1, P2 ;  /* 0x0000000213657211 */ /* 0x000fe200010f0eff */
[----:B------:R-:W-:Y:S01]  /*1d30*/  IMAD R53, R11, 0x2, R51 ;  /* 0x000000020b357824 */ /* 0x000fe200078e0233 */
[----:B------:R-:W-:Y:S01]  /*1d40*/  LEA R8, R97, R8, 0x5 ;  /* 0x0000000861087211 */ /* 0x000fe200078e28ff */
[----:B------:R1:W-:Y:S01]  /*1d50*/  STL.64 [R1+0x3c0], R102 ;  /* 0x0003c06601007387 */ /* 0x0003e20000100a00 */
[----:B------:R-:W-:Y:S01]  /*1d60*/  LOP3.LUT R10, R139, 0x10, RZ, 0xc0, !PT ;  /* 0x000000108b0a7812 */ /* 0x000fe200078ec0ff */
[----:B------:R-:W-:Y:S01]  /*1d70*/  IMAD.SHL.U32 R4, R4, 0x4, RZ ;  /* 0x0000000404047824 */ /* 0x000fe200078e00ff */
[----:B------:R-:W-:Y:S01]  /*1d80*/  LEA R55, R11, R53, 0x1 ;  /* 0x000000350b377211 */ /* 0x000fe200078e08ff */
[----:B------:R2:W-:Y:S01]  /*1d90*/  STL.64 [R1+0x3b8], R100 ;  /* 0x0003b86401007387 */ /* 0x0005e20000100a00 */
[----:B0-----:R-:W-:-:S02]  /*1da0*/  LEA R104, P0, R21, R232, 0x1 ;  /* 0x000000e815687211 */ /* 0x001fc400078008ff */
[----:B------:R-:W-:Y:S02]  /*1db0*/  LEA R57, R11, R55, 0x1 ;  /* 0x000000370b397211 */ /* 0x000fe400078e08ff */
[----:B------:R-:W-:Y:S02]  /*1dc0*/  LEA.HI.X.SX32 R105, R21, R2, 0x1, P0 ;  /* 0x0000000215697211 */ /* 0x000fe400000f0eff */
[----:B------:R-:W-:Y:S01]  /*1dd0*/  LEA R10, R10, R99, 0x5 ;  /* 0x000000630a0a7211 */ /* 0x000fe200078e28ff */
[----:B------:R-:W-:Y:S01]  /*1de0*/  IMAD R59, R11, 0x2, R57 ;  /* 0x000000020b3b7824 */ /* 0x000fe200078e0239 */
[----:B-1----:R-:W-:Y:S01]  /*1df0*/  LEA R102, P1, R23, R232, 0x1 ;  /* 0x000000e817667211 */ /* 0x002fe200078208ff */
[----:B------:R0:W-:Y:S01]  /*1e00*/  STL.64 [R1+0x3b0], R104 ;  /* 0x0003b06801007387 */ /* 0x0001e20000100a00 */
[----:B------:R-:W-:Y:S02]  /*1e10*/  LOP3.LUT R9, R4, R9, RZ, 0x3c, !PT ;  /* 0x0000000904097212 */ /* 0x000fe400078e3cff */
[----:B------:R-:W-:-:S02]  /*1e20*/  LEA R61, R11, R59, 0x1 ;  /* 0x0000003b0b3d7211 */ /* 0x000fc400078e08ff */
[----:B--2---:R-:W-:Y:S02]  /*1e30*/  LEA R100, P2, R25, R232, 0x1 ;  /* 0x000000e819647211 */ /* 0x004fe400078408ff */
[----:B------:R-:W-:Y:S02]  /*1e40*/  LEA R63, R11, R61, 0x1 ;  /* 0x0000003d0b3f7211 */ /* 0x000fe400078e08ff */
[-C--:B------:R-:W-:Y:S02]  /*1e50*/  LEA.HI.X.SX32 R103, R23, R2.reuse, 0x1, P1 ;  /* 0x0000000217677211 */ /* 0x080fe400008f0eff */
[----:B------:R-:W-:Y:S01]  /*1e60*/  LEA.HI.X.SX32 R101, R25, R2, 0x1, P2 ;  /* 0x0000000219657211 */ /* 0x000fe200010f0eff */
[----:B------:R-:W-:Y:S01]  /*1e70*/  IMAD R65, R11, 0x2, R63 ;  /* 0x000000020b417824 */ /* 0x000fe200078e023f */
[----:B------:R-:W-:Y:S01]  /*1e80*/  LEA R22, P2, R31, R232, 0x1 ;  /* 0x000000e81f167211 */ /* 0x000fe200078408ff */
[----:B------:R1:W-:Y:S01]  /*1e90*/  STL.64 [R1+0x3a8], R102 ;  /* 0x0003a86601007387 */ /* 0x0003e20000100a00 */
[----:B------:R-:W-:Y:S01]  /*1ea0*/  LOP3.LUT R252, R0, 0x60, RZ, 0x3c, !PT ;  /* 0x0000006000fc7812 */ /* 0x000fe200078e3cff */
[----:B0-----:R-:W-:Y:S01]  /*1eb0*/  CS2R R104, SRZ ;  /* 0x0000000000687805 */ /* 0x001fe2000001ff00 */
[----:B------:R-:W-:Y:S01]  /*1ec0*/  LEA R67, R11, R65, 0x1 ;  /* 0x000000410b437211 */ /* 0x000fe200078e08ff */
[----:B------:R0:W-:Y:S01]  /*1ed0*/  STL.64 [R1+0x3a0], R100 ;  /* 0x0003a06401007387 */ /* 0x0001e20000100a00 */
[----:B------:R-:W-:-:S02]  /*1ee0*/  LEA.HI.X.SX32 R23, R31, R2, 0x1, P2 ;  /* 0x000000021f177211 */ /* 0x000fc400010f0eff */
[----:B------:R-:W-:Y:S02]  /*1ef0*/  LEA R69, R11, R67, 0x1 ;  /* 0x000000430b457211 */ /* 0x000fe400078e08ff */
[-C--:B------:R-:W-:Y:S01]  /*1f00*/  LEA R26, P2, R37, R232.reuse, 0x1 ;  /* 0x000000e8251a7211 */ /* 0x080fe200078408ff */
[----:B------:R-:W-:Y:S01]  /*1f10*/  STL.64 [R1+0x388], R22 ;  /* 0x0003881601007387 */ /* 0x000fe20000100a00 */
[----:B------:R-:W-:Y:S01]  /*1f20*/  MOV R229, 0x3f800000 ;  /* 0x3f80000000e57802 */ /* 0x000fe20000000f00 */
[----:B------:R-:W-:Y:S01]  /*1f30*/  IMAD R71, R11, 0x2, R69 ;  /* 0x000000020b477824 */ /* 0x000fe200078e0245 */
[----:B-1----:R-:W-:Y:S02]  /*1f40*/  LEA R102, P0, R27, R232, 0x1 ;  /* 0x000000e81b667211 */ /* 0x002fe400078008ff */
[----:B------:R-:W-:Y:S02]  /*1f50*/  MOV R181, 0xff800000 ;  /* 0xff80000000b57802 */ /* 0x000fe40000000f00 */
[----:B------:R-:W-:-:S02]  /*1f60*/  LEA R73, R11, R71, 0x1 ;  /* 0x000000470b497211 */ /* 0x000fc400078e08ff */
[----:B0-----:R-:W-:Y:S02]  /*1f70*/  LEA R100, P1, R29, R232, 0x1 ;  /* 0x000000e81d647211 */ /* 0x001fe400078208ff */
[----:B------:R-:W-:Y:S02]  /*1f80*/  LEA R75, R11, R73, 0x1 ;  /* 0x000000490b4b7211 */ /* 0x000fe400078e08ff */
[-C--:B------:R-:W-:Y:S02]  /*1f90*/  LEA.HI.X.SX32 R103, R27, R2.reuse, 0x1, P0 ;  /* 0x000000021b677211 */ /* 0x080fe400000f0eff */
[----:B------:R-:W-:Y:S02]  /*1fa0*/  LEA R77, R11, R75, 0x1 ;  /* 0x0000004b0b4d7211 */ /* 0x000fe400078e08ff */
[----:B------:R-:W-:Y:S01]  /*1fb0*/  LEA.HI.X.SX32 R101, R29, R2, 0x1, P1 ;  /* 0x000000021d657211 */ /* 0x000fe200008f0eff */
[----:B------:R0:W-:Y:S01]  /*1fc0*/  STL.64 [R1+0x398], R102 ;  /* 0x0003986601007387 */ /* 0x0001e20000100a00 */
[----:B------:R-:W-:-:S02]  /*1fd0*/  LEA R79, R11, R77, 0x1 ;  /* 0x0000004d0b4f7211 */ /* 0x000fc400078e08ff */
[----:B------:R-:W-:Y:S01]  /*1fe0*/  LEA R28, P1, R35, R232, 0x1 ;  /* 0x000000e8231c7211 */ /* 0x000fe200078208ff */
[----:B------:R1:W-:Y:S01]  /*1ff0*/  STL.64 [R1+0x390], R100 ;  /* 0x0003906401007387 */ /* 0x0003e20000100a00 */
[----:B------:R-:W-:Y:S01]  /*2000*/  LEA.HI.X.SX32 R27, R37, R2, 0x1, P2 ;  /* 0x00000002251b7211 */ /* 0x000fe200010f0eff */
[----:B------:R-:W-:Y:S01]  /*2010*/  IMAD R81, R11, 0x2, R79 ;  /* 0x000000020b517824 */ /* 0x000fe200078e024f */
[----:B------:R-:W-:Y:S02]  /*2020*/  LEA R30, P2, R43, R232, 0x1 ;  /* 0x000000e82b1e7211 */ /* 0x000fe400078408ff */
[-C--:B------:R-:W-:Y:S01]  /*2030*/  LEA.HI.X.SX32 R29, R35, R2.reuse, 0x1, P1 ;  /* 0x00000002231d7211 */ /* 0x080fe200008f0eff */
[----:B------:R-:W-:Y:S01]  /*2040*/  STL.64 [R1+0x370], R26 ;  /* 0x0003701a01007387 */ /* 0x000fe20000100a00 */
[----:B------:R-:W-:Y:S01]  /*2050*/  LEA R83, R11, R81, 0x1 ;  /* 0x000000510b537211 */ /* 0x000fe200078e08ff */
[----:B0-----:R-:W-:Y:S01]  /*2060*/  CS2R R102, SRZ ;  /* 0x0000000000667805 */ /* 0x001fe2000001ff00 */
[----:B------:R-:W-:-:S02]  /*2070*/  LEA.HI.X.SX32 R31, R43, R2, 0x1, P2 ;  /* 0x000000022b1f7211 */ /* 0x000fc400010f0eff */
[-C--:B------:R-:W-:Y:S01]  /*2080*/  LEA R32, P1, R41, R232.reuse, 0x1 ;  /* 0x000000e829207211 */ /* 0x080fe200078208ff */
[----:B------:R-:W-:Y:S01]  /*2090*/  IMAD R85, R11, 0x2, R83 ;  /* 0x000000020b557824 */ /* 0x000fe200078e0253 */
[----:B-1----:R-:W-:Y:S02]  /*20a0*/  LEA R100, P0, R33, R232, 0x1 ;  /* 0x000000e821647211 */ /* 0x002fe400078008ff */
[----:B------:R-:W-:Y:S02]  /*20b0*/  MOV R177, 0xff800000 ;  /* 0xff80000000b17802 */ /* 0x000fe40000000f00 */
[----:B------:R-:W-:Y:S02]  /*20c0*/  LEA R87, R11, R85, 0x1 ;  /* 0x000000550b577211 */ /* 0x000fe400078e08ff */
[----:B------:R-:W-:Y:S02]  /*20d0*/  LEA.HI.X.SX32 R101, R33, R2, 0x1, P0 ;  /* 0x0000000221657211 */ /* 0x000fe400000f0eff */
[----:B------:R-:W-:-:S02]  /*20e0*/  LEA R5, R11, R87, 0x1 ;  /* 0x000000570b057211 */ /* 0x000fc400078e08ff */
[----:B------:R-:W-:Y:S01]  /*20f0*/  LEA R34, P0, R39, R232, 0x1 ;  /* 0x000000e827227211 */ /* 0x000fe200078008ff */
[----:B------:R0:W-:Y:S01]  /*2100*/  STL.64 [R1+0x380], R100 ;  /* 0x0003806401007387 */ /* 0x0001e20000100a00 */
[-C--:B------:R-:W-:Y:S01]  /*2110*/  LEA.HI.X.SX32 R33, R41, R2.reuse, 0x1, P1 ;  /* 0x0000000229217211 */ /* 0x080fe200008f0eff */
[----:B------:R-:W-:Y:S01]  /*2120*/  IMAD R89, R11, 0x2, R5 ;  /* 0x000000020b597824 */ /* 0x000fe200078e0205 */
[----:B------:R-:W-:Y:S01]  /*2130*/  LEA.HI.X.SX32 R35, R39, R2, 0x1, P0 ;  /* 0x0000000227237211 */ /* 0x000fe200000f0eff */
[----:B------:R-:W-:Y:S01]  /*2140*/  STL.64 [R1+0x378], R28 ;  /* 0x0003781c01007387 */ /* 0x000fe20000100a00 */
[-C--:B------:R-:W-:Y:S01]  /*2150*/  LEA R38, P0, R45, R232.reuse, 0x1 ;  /* 0x000000e82d267211 */ /* 0x080fe200078008ff */
[----:B------:R-:W-:Y:S01]  /*2160*/  IMAD R91, R11, 0x2, R89 ;  /* 0x000000020b5b7824 */ /* 0x000fe200078e0259 */
[----:B------:R-:W-:Y:S01]  /*2170*/  LEA R36, P1, R47, R232, 0x1 ;  /* 0x000000e82f247211 */ /* 0x000fe200078208ff */
[----:B------:R-:W-:Y:S01]  /*2180*/  STL.64 [R1+0x358], R30 ;  /* 0x0003581e01007387 */ /* 0x000fe20000100a00 */
[----:B------:R-:W-:Y:S01]  /*2190*/  LEA.HI.X.SX32 R39, R45, R2, 0x1, P0 ;  /* 0x000000022d277211 */ /* 0x000fe200000f0eff */
[----:B------:R-:W-:Y:S01]  /*21a0*/  IMAD R93, R11, 0x2, R91 ;  /* 0x000000020b5d7824 */ /* 0x000fe200078e025b */
[----:B------:R-:W-:Y:S01]  /*21b0*/  LEA R42, P0, R51, R232, 0x1 ;  /* 0x000000e8332a7211 */ /* 0x000fe200078008ff */
[----:B------:R1:W-:Y:S01]  /*21c0*/  STL.64 [R1+0x368], R34 ;  /* 0x0003682201007387 */ /* 0x0003e20000100a00 */
[-C--:B------:R-:W-:Y:S01]  /*21d0*/  LEA.HI.X.SX32 R37, R47, R2.reuse, 0x1, P1 ;  /* 0x000000022f257211 */ /* 0x080fe200008f0eff */
[----:B0-----:R-:W-:Y:S01]  /*21e0*/  CS2R R100, SRZ ;  /* 0x0000000000647805 */ /* 0x001fe2000001ff00 */
[----:B------:R-:W-:Y:S01]  /*21f0*/  LEA R95, R11, R93, 0x1 ;  /* 0x0000005d0b5f7211 */ /* 0x000fe200078e08ff */
[----:B------:R-:W-:Y:S01]  /*2200*/  STL.64 [R1+0x360], R32 ;  /* 0x0003602001007387 */ /* 0x000fe20000100a00 */
[----:B------:R-:W-:-:S02]  /*2210*/  LEA.HI.X.SX32 R43, R51, R2, 0x1, P0 ;  /* 0x00000002332b7211 */ /* 0x000fc400000f0eff */
[----:B------:R-:W-:Y:S02]  /*2220*/  LEA R3, R11, R95, 0x1 ;  /* 0x0000005f0b037211 */ /* 0x000fe400078e08ff */
[-C--:B------:R-:W-:Y:S02]  /*2230*/  LEA R40, P1, R53, R232.reuse, 0x1 ;  /* 0x000000e835287211 */ /* 0x080fe400078208ff */
[----:B------:R-:W-:Y:S02]  /*2240*/  LEA R97, R11, R3, 0x1 ;  /* 0x000000030b617211 */ /* 0x000fe400078e08ff */
[-C--:B-1----:R-:W-:Y:S02]  /*2250*/  LEA R34, P2, R49, R232.reuse, 0x1 ;  /* 0x000000e831227211 */ /* 0x082fe400078408ff */
[----:B------:R-:W-:Y:S01]  /*2260*/  LEA R46, P0, R57, R232, 0x1 ;  /* 0x000000e8392e7211 */ /* 0x000fe200078008ff */
[----:B------:R-:W-:Y:S01]  /*2270*/  IMAD R13, R11, 0x2, R97 ;  /* 0x000000020b0d7824 */ /* 0x000fe200078e0261 */
[----:B------:R-:W-:-:S02]  /*2280*/  LEA.HI.X.SX32 R35, R49, R2, 0x1, P2 ;  /* 0x0000000231237211 */ /* 0x000fc400010f0eff */
[-C--:B------:R-:W-:Y:S02]  /*2290*/  LEA.HI.X.SX32 R41, R53, R2.reuse, 0x1, P1 ;  /* 0x0000000235297211 */ /* 0x080fe400008f0eff */
[----:B------:R-:W-:Y:S01]  /*22a0*/  LEA R99, R11, R13, 0x1 ;  /* 0x0000000d0b637211 */ /* 0x000fe200078e08ff */
[----:B------:R-:W-:Y:S01]  /*22b0*/  STL.64 [R1+0x340], R34 ;  /* 0x0003402201007387 */ /* 0x000fe20000100a00 */
[----:B------:R-:W-:Y:S02]  /*22c0*/  LEA.HI.X.SX32 R47, R57, R2, 0x1, P0 ;  /* 0x00000002392f7211 */ /* 0x000fe400000f0eff */
[----:B------:R-:W-:Y:S01]  /*22d0*/  LEA R15, R11, R99, 0x1 ;  /* 0x000000630b0f7211 */ /* 0x000fe200078e08ff */
[----:B------:R0:W-:Y:S01]  /*22e0*/  STL.64 [R1+0x350], R38 ;  /* 0x0003502601007387 */ /* 0x0001e20000100a00 */
[-C--:B------:R-:W-:Y:S02]  /*22f0*/  LEA R44, P1, R59, R232.reuse, 0x1 ;  /* 0x000000e83b2c7211 */ /* 0x080fe400078208ff */
[----:B------:R-:W-:Y:S01]  /*2300*/  LEA R50, P0, R63, R232, 0x1 ;  /* 0x000000e83f327211 */ /* 0x000fe200078008ff */
[----:B------:R-:W-:Y:S01]  /*2310*/  IMAD R17, R11, 0x2, R15 ;  /* 0x000000020b117824 */ /* 0x000fe200078e020f */
[----:B------:R-:W-:Y:S01]  /*2320*/  STL.64 [R1+0x348], R36 ;  /* 0x0003482401007387 */ /* 0x000fe20000100a00 */
[----:B------:R-:W-:-:S02]  /*2330*/  LEA.HI.X.SX32 R45, R59, R2, 0x1, P1 ;  /* 0x000000023b2d7211 */ /* 0x000fc400008f0eff */
[----:B------:R-:W-:Y:S02]  /*2340*/  LEA.HI.X.SX32 R51, R63, R2, 0x1, P0 ;  /* 0x000000023f337211 */ /* 0x000fe400000f0eff */
[----:B------:R-:W-:Y:S02]  /*2350*/  LEA R19, R11, R17, 0x1 ;  /* 0x000000110b137211 */ /* 0x000fe400078e08ff */
[----:B0-----:R-:W-:Y:S02]  /*2360*/  LEA R38, P2, R55, R232, 0x1 ;  /* 0x000000e837267211 */ /* 0x001fe400078408ff */
[----:B------:R-:W-:Y:S02]  /*2370*/  LEA R21, R11, R19, 0x1 ;  /* 0x000000130b157211 */ /* 0x000fe400078e08ff */
[----:B------:R-:W-:Y:S02]  /*2380*/  LEA.HI.X.SX32 R39, R55, R2, 0x1, P2 ;  /* 0x0000000237277211 */ /* 0x000fe400010f0eff */
[-C--:B------:R-:W-:Y:S01]  /*2390*/  LEA R48, P1, R65, R232.reuse, 0x1 ;  /* 0x000000e841307211 */ /* 0x080fe200078208ff */
[----:B------:R-:W-:Y:S01]  /*23a0*/  IMAD R23, R11, 0x2, R21 ;  /* 0x000000020b177824 */ /* 0x000fe200078e0215 */
[----:B------:R-:W-:Y:S01]  /*23b0*/  LEA R54, P0, R69, R232, 0x1 ;  /* 0x000000e845367211 */ /* 0x000fe200078008ff */
[----:B------:R-:W-:Y:S01]  /*23c0*/  STL.64 [R1+0x328], R38 ;  /* 0x0003282601007387 */ /* 0x000fe20000100a00 */
[----:B------:R-:W-:-:S02]  /*23d0*/  LEA.HI.X.SX32 R49, R65, R2, 0x1, P1 ;  /* 0x0000000241317211 */ /* 0x000fc400008f0eff */
[----:B------:R-:W-:Y:S01]  /*23e0*/  LEA R25, R11, R23, 0x1 ;  /* 0x000000170b197211 */ /* 0x000fe200078e08ff */
[----:B------:R0:W-:Y:S01]  /*23f0*/  STL.64 [R1+0x338], R42 ;  /* 0x0003382a01007387 */ /* 0x0001e20000100a00 */
[----:B------:R-:W-:Y:S02]  /*2400*/  LEA.HI.X.SX32 R55, R69, R2, 0x1, P0 ;  /* 0x0000000245377211 */ /* 0x000fe400000f0eff */
[----:B------:R-:W-:Y:S01]  /*2410*/  LEA R27, R11, R25, 0x1 ;  /* 0x000000190b1b7211 */ /* 0x000fe200078e08ff */
[----:B------:R1:W-:Y:S01]  /*2420*/  STL.64 [R1+0x330], R40 ;  /* 0x0003302801007387 */ /* 0x0003e20000100a00 */
[-C--:B------:R-:W-:Y:S02]  /*2430*/  LEA R52, P1, R71, R232.reuse, 0x1 ;  /* 0x000000e847347211 */ /* 0x080fe400078208ff */
[----:B------:R-:W-:Y:S01]  /*2440*/  LEA R58, P0, R75, R232, 0x1 ;  /* 0x000000e84b3a7211 */ /* 0x000fe200078008ff */
[----:B------:R-:W-:Y:S01]  /*2450*/  IMAD R29, R11, 0x2, R27 ;  /* 0x000000020b1d7824 */ /* 0x000fe200078e021b */
[----:B------:R-:W-:-:S02]  /*2460*/  LEA.HI.X.SX32 R53, R71, R2, 0x1, P1 ;  /* 0x0000000247357211 */ /* 0x000fc400008f0eff */
[----:B------:R-:W-:Y:S02]  /*2470*/  LEA.HI.X.SX32 R59, R75, R2, 0x1, P0 ;  /* 0x000000024b3b7211 */ /* 0x000fe400000f0eff */
[----:B------:R-:W-:Y:S01]  /*2480*/  LEA R31, R11, R29, 0x1 ;  /* 0x0000001d0b1f7211 */ /* 0x000fe200078e08ff */
[----:B------:R-:W-:Y:S01]  /*2490*/  CS2R R74, SRZ ;  /* 0x00000000004a7805 */ /* 0x000fe2000001ff00 */
        /* <DEDUP_REMOVED lines=10> */
[----:B------:R-:W-:Y:S01]  /*2540*/  LEA R60, P1, R83, R232, 0x1 ;  /* 0x000000e8533c7211 */ /* 0x000fe200078208ff */
[----:B------:R-:W-:Y:S01]  /*2550*/  CS2R R76, SRZ ;  /* 0x00000000004c7805 */ /* 0x000fe2000001ff00 */
[----:B------:R-:W-:Y:S01]  /*2560*/  LEA R39, R11, R37, 0x1 ;  /* 0x000000250b277211 */ /* 0x000fe200078e08ff */
[----:B------:R2:W-:Y:S01]  /*2570*/  STL.64 [R1+0x318], R44 ;  /* 0x0003182c01007387 */ /* 0x0005e20000100a00 */
[-C--:B------:R-:W-:Y:S02]  /*2580*/  LEA.HI.X.SX32 R63, R81, R2.reuse, 0x1, P0 ;  /* 0x00000002513f7211 */ /* 0x080fe400000f0eff */
[----:B------:R-:W-:Y:S01]  /*2590*/  LEA.HI.X.SX32 R61, R83, R2, 0x1, P1 ;  /* 0x00000002533d7211 */ /* 0x000fe200008f0eff */
[----:B-1----:R-:W-:Y:S01]  /*25a0*/  IMAD R41, R11, 0x2, R39 ;  /* 0x000000020b297824 */ /* 0x002fe200078e0227 */
[-C--:B------:R-:W-:Y:S01]  /*25b0*/  LEA R66, P0, R87, R232.reuse, 0x1 ;  /* 0x000000e857427211 */ /* 0x080fe200078008ff */
[----:B------:R-:W-:Y:S01]  /*25c0*/  CS2R R80, SRZ ;  /* 0x0000000000507805 */ /* 0x000fe2000001ff00 */
[-C--:B------:R-:W-:Y:S01]  /*25d0*/  LEA R64, P1, R5, R232.reuse, 0x1 ;  /* 0x000000e805407211 */ /* 0x080fe200078208ff */
[----:B------:R-:W-:Y:S01]  /*25e0*/  CS2R R82, SRZ ;  /* 0x0000000000527805 */ /* 0x000fe2000001ff00 */
[----:B0-----:R-:W-:-:S02]  /*25f0*/  LEA R46, P2, R67, R232, 0x1 ;  /* 0x000000e8432e7211 */ /* 0x001fc400078408ff */
[----:B------:R-:W-:Y:S02]  /*2600*/  LEA R43, R11, R41, 0x1 ;  /* 0x000000290b2b7211 */ /* 0x000fe400078e08ff */
[-C--:B------:R-:W-:Y:S02]  /*2610*/  LEA.HI.X.SX32 R47, R67, R2.reuse, 0x1, P2 ;  /* 0x00000002432f7211 */ /* 0x080fe400010f0eff */
[----:B--2---:R-:W-:Y:S02]  /*2620*/  LEA R45, R11, R43, 0x1 ;  /* 0x0000002b0b2d7211 */ /* 0x004fe400078e08ff */
[-C--:B------:R-:W-:Y:S01]  /*2630*/  LEA.HI.X.SX32 R67, R87, R2.reuse, 0x1, P0 ;  /* 0x0000000257437211 */ /* 0x080fe200000f0eff */
[----:B------:R0:W-:Y:S01]  /*2640*/  STL.64 [R1+0x2f8], R46 ;  /* 0x0002f82e01007387 */ /* 0x0001e20000100a00 */
[----:B------:R-:W-:Y:S01]  /*2650*/  LEA.HI.X.SX32 R65, R5, R2, 0x1, P1 ;  /* 0x0000000205417211 */ /* 0x000fe200008f0eff */
[----:B------:R-:W-:Y:S01]  /*2660*/  CS2R R86, SRZ ;  /* 0x0000000000567805 */ /* 0x000fe2000001ff00 */
[----:B------:R-:W-:Y:S01]  /*2670*/  LEA R68, P0, R91, R232, 0x1 ;  /* 0x000000e85b447211 */ /* 0x000fe200078008ff */
[----:B------:R1:W-:Y:S01]  /*2680*/  STL.64 [R1+0x308], R50 ;  /* 0x0003083201007387 */ /* 0x0003e20000100a00 */
[----:B------:R-:W-:-:S02]  /*2690*/  MOV R175, 0xff800000 ;  /* 0xff80000000af7802 */ /* 0x000fc40000000f00 */
[----:B------:R-:W-:Y:S01]  /*26a0*/  LEA.HI.X.SX32 R69, R91, R2, 0x1, P0 ;  /* 0x000000025b457211 */ /* 0x000fe200000f0eff */
[----:B------:R2:W-:Y:S01]  /*26b0*/  STL.64 [R1+0x300], R48 ;  /* 0x0003003001007387 */ /* 0x0005e20000100a00 */
[-C--:B------:R-:W-:Y:S01]  /*26c0*/  LEA R72, P0, R3, R232.reuse, 0x1 ;  /* 0x000000e803487211 */ /* 0x080fe200078008ff */
[----:B------:R-:W-:Y:S01]  /*26d0*/  CS2R R90, SRZ ;  /* 0x00000000005a7805 */ /* 0x000fe2000001ff00 */
[----:B------:R-:W-:Y:S01]  /*26e0*/  MOV R227, 0x3f800000 ;  /* 0x3f80000000e37802 */ /* 0x000fe20000000f00 */
[----:B0-----:R-:W-:Y:S01]  /*26f0*/  IMAD R47, R11, 0x2, R45 ;  /* 0x000000020b2f7824 */ /* 0x001fe200078e022d */
[----:B------:R-:W-:Y:S02]  /*2700*/  MOV R225, 0x3f800000 ;  /* 0x3f80000000e17802 */ /* 0x000fe40000000f00 */
[----:B-1----:R-:W-:-:S04]  /*2710*/  LEA R50, P2, R73, R232, 0x1 ;  /* 0x000000e849327211 */ /* 0x002fc800078408ff */
[-C--:B------:R-:W-:Y:S02]  /*2720*/  LEA.HI.X.SX32 R51, R73, R2.reuse, 0x1, P2 ;  /* 0x0000000249337211 */ /* 0x080fe400010f0eff */
[----:B--2---:R-:W-:Y:S02]  /*2730*/  LEA R49, R11, R47, 0x1 ;  /* 0x0000002f0b317211 */ /* 0x004fe400078e08ff */
[----:B------:R-:W-:Y:S01]  /*2740*/  LEA.HI.X.SX32 R73, R3, R2, 0x1, P0 ;  /* 0x0000000203497211 */ /* 0x000fe200000f0eff */
[----:B------:R0:W-:Y:S04]  /*2750*/  STL.64 [R1+0x2e0], R50 ;  /* 0x0002e03201007387 */ /* 0x0001e80000100a00 */
[----:B------:R1:W-:Y:S04]  /*2760*/  STL.64 [R1+0x2f0], R54 ;  /* 0x0002f03601007387 */ /* 0x0003e80000100a00 */
[----:B------:R2:W-:Y:S01]  /*2770*/  STL.64 [R1+0x2e8], R52 ;  /* 0x0002e83401007387 */ /* 0x0005e20000100a00 */
[----:B0-----:R-:W-:-:S02]  /*2780*/  LEA R51, R11, R49, 0x1 ;  /* 0x000000310b337211 */ /* 0x001fc400078e08ff */
[----:B-1----:R-:W-:-:S04]  /*2790*/  LEA R54, P2, R79, R232, 0x1 ;  /* 0x000000e84f367211 */ /* 0x002fc800078408ff */
[----:B------:R-:W-:Y:S01]  /*27a0*/  LEA.HI.X.SX32 R55, R79, R2, 0x1, P2 ;  /* 0x000000024f377211 */ /* 0x000fe200010f0eff */
[----:B--2---:R-:W-:Y:S01]  /*27b0*/  IMAD R53, R11, 0x2, R51 ;  /* 0x000000020b357824 */ /* 0x004fe200078e0233 */
[----:B------:R-:W-:-:S03]  /*27c0*/  CS2R R78, SRZ ;  /* 0x00000000004e7805 */ /* 0x000fc6000001ff00 */
[----:B------:R0:W-:Y:S04]  /*27d0*/  STL.64 [R1+0x2c8], R54 ;  /* 0x0002c83601007387 */ /* 0x0001e80000100a00 */
[----:B------:R1:W-:Y:S04]  /*27e0*/  STL.64 [R1+0x2d8], R58 ;  /* 0x0002d83a01007387 */ /* 0x0003e80000100a00 */
[----:B------:R2:W-:Y:S01]  /*27f0*/  STL.64 [R1+0x2d0], R56 ;  /* 0x0002d03801007387 */ /* 0x0005e20000100a00 */
[----:B0-----:R-:W-:Y:S02]  /*2800*/  LEA R55, R11, R53, 0x1 ;  /* 0x000000350b377211 */ /* 0x001fe400078e08ff */
[----:B-1----:R-:W-:-:S04]  /*2810*/  LEA R58, P2, R85, R232, 0x1 ;  /* 0x000000e8553a7211 */ /* 0x002fc800078408ff */
[----:B------:R-:W-:Y:S02]  /*2820*/  LEA.HI.X.SX32 R59, R85, R2, 0x1, P2 ;  /* 0x00000002553b7211 */ /* 0x000fe400010f0eff */
[C---:B--2---:R-:W-:Y:S01]  /*2830*/  LEA R57, R11.reuse, R55, 0x1 ;  /* 0x000000370b397211 */ /* 0x044fe200078e08ff */
[----:B------:R-:W-:Y:S02]  /*2840*/  CS2R R84, SRZ ;  /* 0x0000000000547805 */ /* 0x000fe4000001ff00 */
[----:B------:R0:W-:Y:S04]  /*2850*/  STL.64 [R1+0x2b0], R58 ;  /* 0x0002b03a01007387 */ /* 0x0001e80000100a00 */
[----:B------:R1:W-:Y:S04]  /*2860*/  STL.64 [R1+0x2c0], R62 ;  /* 0x0002c03e01007387 */ /* 0x0003e80000100a00 */
[----:B------:R2:W-:Y:S01]  /*2870*/  STL.64 [R1+0x2b8], R60 ;  /* 0x0002b83c01007387 */ /* 0x0005e20000100a00 */
[----:B0-----:R-:W-:-:S03]  /*2880*/  IMAD R59, R11, 0x2, R57 ;  /* 0x000000020b3b7824 */ /* 0x001fc600078e0239 */
[----:B------:R0:W-:Y:S01]  /*2890*/  STL.64 [R1+0x2a8], R66 ;  /* 0x0002a84201007387 */ /* 0x0001e20000100a00 */
[----:B-1----:R-:W-:-:S03]  /*28a0*/  LEA R62, P2, R89, R232, 0x1 ;  /* 0x000000e8593e7211 */ /* 0x002fc600078408ff */
[----:B------:R1:W-:Y:S01]  /*28b0*/  STL.64 [R1+0x2a0], R64 ;  /* 0x0002a04001007387 */ /* 0x0003e20000100a00 */
[----:B------:R-:W-:Y:S02]  /*28c0*/  LEA.HI.X.SX32 R63, R89, R2, 0x1, P2 ;  /* 0x00000002593f7211 */ /* 0x000fe400010f0eff */
[----:B--2---:R-:W-:Y:S01]  /*28d0*/  LEA R61, R11, R59, 0x1 ;  /* 0x0000003b0b3d7211 */ /* 0x004fe200078e08ff */
[----:B------:R-:W-:Y:S01]  /*28e0*/  CS2R R88, SRZ ;  /* 0x0000000000587805 */ /* 0x000fe2000001ff00 */
[-C--:B0-----:R-:W-:Y:S01]  /*28f0*/  LEA R66, P1, R93, R232.reuse, 0x1 ;  /* 0x000000e85d427211 */ /* 0x081fe200078208ff */
[----:B------:R0:W-:Y:S01]  /*2900*/  STL.64 [R1+0x298], R62 ;  /* 0x0002983e01007387 */ /* 0x0001e20000100a00 */
[----:B------:R-:W-:Y:S02]  /*2910*/  LEA R5, R11, R61, 0x1 ;  /* 0x0000003d0b057211 */ /* 0x000fe400078e08ff */
[----:B-1----:R-:W-:Y:S02]  /*2920*/  LEA R64, P2, R95, R232, 0x1 ;  /* 0x000000e85f407211 */ /* 0x002fe400078408ff */
[----:B------:R-:W-:-:S02]  /*2930*/  LEA.HI.X.SX32 R67, R93, R2, 0x1, P1 ;  /* 0x000000025d437211 */ /* 0x000fc400008f0eff */
[----:B------:R-:W-:Y:S01]  /*2940*/  LEA.HI.X.SX32 R65, R95, R2, 0x1, P2 ;  /* 0x000000025f417211 */ /* 0x000fe200010f0eff */
[----:B------:R-:W-:Y:S01]  /*2950*/  CS2R R92, SRZ ;  /* 0x00000000005c7805 */ /* 0x000fe2000001ff00 */
[----:B------:R-:W-:Y:S01]  /*2960*/  LEA R70, P1, R97, R232, 0x1 ;  /* 0x000000e861467211 */ /* 0x000fe200078208ff */
[----:B------:R-:W-:Y:S02]  /*2970*/  CS2R R94, SRZ ;  /* 0x00000000005e7805 */ /* 0x000fe4000001ff00 */
[----:B------:R1:W-:Y:S01]  /*2980*/  STL.64 [R1+0x280], R64 ;  /* 0x0002804001007387 */ /* 0x0003e20000100a00 */
[----:B0-----:R-:W-:Y:S01]  /*2990*/  IMAD R63, R11, 0x2, R5 ;  /* 0x000000020b3f7824 */ /* 0x001fe200078e0205 */
[----:B------:R-:W-:Y:S02]  /*29a0*/  LEA.HI.X.SX32 R71, R97, R2, 0x1, P1 ;  /* 0x0000000261477211 */ /* 0x000fe400008f0eff */
[----:B------:R0:W-:Y:S01]  /*29b0*/  STL.64 [R1+0x290], R68 ;  /* 0x0002904401007387 */ /* 0x0001e20000100a00 */
[----:B------:R-:W-:-:S03]  /*29c0*/  CS2R R96, SRZ ;  /* 0x0000000000607805 */ /* 0x000fc6000001ff00 */
[----:B------:R2:W-:Y:S01]  /*29d0*/  STL.64 [R1+0x288], R66 ;  /* 0x0002884201007387 */ /* 0x0005e20000100a00 */
[----:B-1----:R-:W-:-:S03]  /*29e0*/  LEA R65, R11, R63, 0x1 ;  /* 0x0000003f0b417211 */ /* 0x002fc600078e08ff */
[----:B------:R1:W-:Y:S01]  /*29f0*/  STL.64 [R1+0x278], R72 ;  /* 0x0002784801007387 */ /* 0x0003e20000100a00 */
[----:B0-----:R-:W-:-:S03]  /*2a00*/  LEA R68, P2, R13, R232, 0x1 ;  /* 0x000000e80d447211 */ /* 0x001fc600078408ff */
[----:B------:R0:W-:Y:S01]  /*2a10*/  STL.64 [R1+0x270], R70 ;  /* 0x0002704601007387 */ /* 0x0001e20000100a00 */
[----:B------:R-:W-:Y:S02]  /*2a20*/  LEA.HI.X.SX32 R69, R13, R2, 0x1, P2 ;  /* 0x000000020d457211 */ /* 0x000fe400010f0eff */
[----:B--2---:R-:W-:Y:S02]  /*2a30*/  LEA R67, R11, R65, 0x1 ;  /* 0x000000410b437211 */ /* 0x004fe400078e08ff */
[-C--:B-1----:R-:W-:Y:S01]  /*2a40*/  LEA R72, P0, R99, R232.reuse, 0x1 ;  /* 0x000000e863487211 */ /* 0x082fe200078008ff */
[----:B------:R1:W-:Y:S02]  /*2a50*/  STL.64 [R1+0x268], R68 ;  /* 0x0002684401007387 */ /* 0x0003e40000100a00 */
[----:B------:R-:W-:Y:S01]  /*2a60*/  IMAD R3, R11, 0x2, R67 ;  /* 0x000000020b037824 */ /* 0x000fe200078e0243 */
[----:B0-----:R-:W-:Y:S02]  /*2a70*/  LEA R70, P1, R15, R232, 0x1 ;  /* 0x000000e80f467211 */ /* 0x001fe400078208ff */
[----:B------:R-:W-:-:S02]  /*2a80*/  LEA.HI.X.SX32 R73, R99, R2, 0x1, P0 ;  /* 0x0000000263497211 */ /* 0x000fc400000f0eff */
[----:B------:R-:W-:Y:S01]  /*2a90*/  LEA.HI.X.SX32 R71, R15, R2, 0x1, P1 ;  /* 0x000000020f477211 */ /* 0x000fe200008f0eff */
[----:B------:R-:W-:Y:S01]  /*2aa0*/  CS2R R98, SRZ ;  /* 0x0000000000627805 */ /* 0x000fe2000001ff00 */
[----:B------:R-:W-:Y:S01]  /*2ab0*/  LEA R13, R11, R3, 0x1 ;  /* 0x000000030b0d7211 */ /* 0x000fe200078e08ff */
[----:B------:R0:W-:Y:S01]  /*2ac0*/  STL.64 [R1+0x260], R72 ;  /* 0x0002604801007387 */ /* 0x0001e20000100a00 */
[----:B-1----:R-:W-:-:S03]  /*2ad0*/  LEA R68, P2, R17, R232, 0x1 ;  /* 0x000000e811447211 */ /* 0x002fc600078408ff */
[----:B------:R1:W-:Y:S01]  /*2ae0*/  STL.64 [R1+0x258], R70 ;  /* 0x0002584601007387 */ /* 0x0003e20000100a00 */
[----:B------:R-:W-:Y:S02]  /*2af0*/  LEA R15, R11, R13, 0x1 ;  /* 0x0000000d0b0f7211 */ /* 0x000fe400078e08ff */
[----:B------:R-:W-:-:S03]  /*2b00*/  LEA.HI.X.SX32 R69, R17, R2, 0x1, P2 ;  /* 0x0000000211457211 */ /* 0x000fc600010f0eff */
[----:B------:R-:W-:Y:S01]  /*2b10*/  IMAD R17, R11, 0x2, R15 ;  /* 0x000000020b117824 */ /* 0x000fe200078e020f */
[-C--:B0-----:R-:W-:Y:S01]  /*2b20*/  LEA R72, P0, R19, R232.reuse, 0x1 ;  /* 0x000000e813487211 */ /* 0x081fe200078008ff */
[----:B------:R0:W-:Y:S01]  /*2b30*/  STL.64 [R1+0x250], R68 ;  /* 0x0002504401007387 */ /* 0x0001e20000100a00 */
[----:B-1----:R-:W-:Y:S02]  /*2b40*/  LEA R70, P1, R21, R232, 0x1 ;  /* 0x000000e815467211 */ /* 0x002fe400078208ff */
[-C--:B------:R-:W-:Y:S02]  /*2b50*/  LEA.HI.X.SX32 R73, R19, R2.reuse, 0x1, P0 ;  /* 0x0000000213497211 */ /* 0x080fe400000f0eff */
[----:B------:R-:W-:Y:S02]  /*2b60*/  LEA.HI.X.SX32 R71, R21, R2, 0x1, P1 ;  /* 0x0000000215477211 */ /* 0x000fe400008f0eff */
[----:B------:R-:W-:Y:S01]  /*2b70*/  LEA R21, R11, R17, 0x1 ;  /* 0x000000110b157211 */ /* 0x000fe200078e08ff */
[----:B------:R1:W-:Y:S01]  /*2b80*/  STL.64 [R1+0x248], R72 ;  /* 0x0002484801007387 */ /* 0x0003e20000100a00 */
[----:B0-----:R-:W-:-:S03]  /*2b90*/  LEA R68, P2, R23, R232, 0x1 ;  /* 0x000000e817447211 */ /* 0x001fc600078408ff */
[----:B------:R0:W-:Y:S01]  /*2ba0*/  STL.64 [R1+0x240], R70 ;  /* 0x0002404601007387 */ /* 0x0001e20000100a00 */
[----:B------:R-:W-:Y:S02]  /*2bb0*/  LEA.HI.X.SX32 R69, R23, R2, 0x1, P2 ;  /* 0x0000000217457211 */ /* 0x000fe400010f0eff */
[----:B------:R-:W-:-:S03]  /*2bc0*/  LEA R23, R11, R21, 0x1 ;  /* 0x000000150b177211 */ /* 0x000fc600078e08ff */
[----:B------:R2:W-:Y:S01]  /*2bd0*/  STL.64 [R1+0x238], R68 ;  /* 0x0002384401007387 */ /* 0x0005e20000100a00 */
[-C--:B-1----:R-:W-:Y:S02]  /*2be0*/  LEA R72, P0, R25, R232.reuse, 0x1 ;  /* 0x000000e819487211 */ /* 0x082fe400078008ff */
[----:B0-----:R-:W-:Y:S02]  /*2bf0*/  LEA R70, P1, R27, R232, 0x1 ;  /* 0x000000e81b467211 */ /* 0x001fe400078208ff */
[-C--:B------:R-:W-:Y:S01]  /*2c00*/  LEA.HI.X.SX32 R73, R25, R2.reuse, 0x1, P0 ;  /* 0x0000000219497211 */ /* 0x080fe200000f0eff */
[----:B------:R-:W-:Y:S01]  /*2c10*/  IMAD R25, R11, 0x2, R23 ;  /* 0x000000020b197824 */ /* 0x000fe200078e0217 */
[----:B------:R-:W-:Y:S02]  /*2c20*/  LEA.HI.X.SX32 R71, R27, R2, 0x1, P1 ;  /* 0x000000021b477211 */ /* 0x000fe400008f0eff */
[----:B--2---:R-:W-:Y:S01]  /*2c30*/  LEA R68, P2, R29, R232, 0x1 ;  /* 0x000000e81d447211 */ /* 0x004fe200078408ff */
[----:B------:R0:W-:Y:S01]  /*2c40*/  STL.64 [R1+0x230], R72 ;  /* 0x0002304801007387 */ /* 0x0001e20000100a00 */
[----:B------:R-:W-:-:S02]  /*2c50*/  LEA R27, R11, R25, 0x1 ;  /* 0x000000190b1b7211 */ /* 0x000fc400078e08ff */
[----:B------:R-:W-:Y:S01]  /*2c60*/  LEA.HI.X.SX32 R69, R29, R2, 0x1, P2 ;  /* 0x000000021d457211 */ /* 0x000fe200010f0eff */
[----:B------:R1:W-:Y:S01]  /*2c70*/  STL.64 [R1+0x228], R70 ;  /* 0x0002284601007387 */ /* 0x0003e20000100a00 */
[----:B------:R-:W-:-:S03]  /*2c80*/  LEA R29, R11, R27, 0x1 ;  /* 0x0000001b0b1d7211 */ /* 0x000fc600078e08ff */
[----:B------:R2:W-:Y:S01]  /*2c90*/  STL.64 [R1+0x220], R68 ;  /* 0x0002204401007387 */ /* 0x0005e20000100a00 */
[-C--:B0-----:R-:W-:Y:S02]  /*2ca0*/  LEA R72, P0, R31, R232.reuse, 0x1 ;  /* 0x000000e81f487211 */ /* 0x081fe400078008ff */
[----:B-1----:R-:W-:Y:S02]  /*2cb0*/  LEA R70, P1, R33, R232, 0x1 ;  /* 0x000000e821467211 */ /* 0x002fe400078208ff */
[----:B------:R-:W-:Y:S01]  /*2cc0*/  LEA.HI.X.SX32 R73, R31, R2, 0x1, P0 ;  /* 0x000000021f497211 */ /* 0x000fe200000f0eff */
[----:B------:R-:W-:Y:S01]  /*2cd0*/  IMAD R31, R11, 0x2, R29 ;  /* 0x000000020b1f7824 */ /* 0x000fe200078e021d */
[----:B--2---:R-:W-:Y:S02]  /*2ce0*/  LEA R68, P2, R35, R232, 0x1 ;  /* 0x000000e823447211 */ /* 0x004fe400078408ff */
[-C--:B------:R-:W-:Y:S01]  /*2cf0*/  LEA.HI.X.SX32 R71, R33, R2.reuse, 0x1, P1 ;  /* 0x0000000221477211 */ /* 0x080fe200008f0eff */
[----:B------:R0:W-:Y:S01]  /*2d00*/  STL.64 [R1+0x218], R72 ;  /* 0x0002184801007387 */ /* 0x0001e20000100a00 */
[----:B------:R-:W-:-:S02]  /*2d10*/  LEA.HI.X.SX32 R69, R35, R2, 0x1, P2 ;  /* 0x0000000223457211 */ /* 0x000fc400010f0eff */
[----:B------:R-:W-:Y:S01]  /*2d20*/  LEA R32, P2, R41, R232, 0x1 ;  /* 0x000000e829207211 */ /* 0x000fe200078408ff */
[----:B------:R1:W-:Y:S01]  /*2d30*/  STL.64 [R1+0x210], R70 ;  /* 0x0002104601007387 */ /* 0x0003e20000100a00 */
[----:B------:R-:W-:Y:S02]  /*2d40*/  LEA R35, R11, R31, 0x1 ;  /* 0x0000001f0b237211 */ /* 0x000fe400078e08ff */
[----:B------:R-:W-:Y:S01]  /*2d50*/  LEA.HI.X.SX32 R33, R41, R2, 0x1, P2 ;  /* 0x0000000229217211 */ /* 0x000fe200010f0eff */
[----:B------:R2:W-:Y:S01]  /*2d60*/  STL.64 [R1+0x208], R68 ;  /* 0x0002084401007387 */ /* 0x0005e20000100a00 */
[----:B0-----:R-:W-:Y:S01]  /*2d70*/  CS2R R72, SRZ ;  /* 0x0000000000487805 */ /* 0x001fe2000001ff00 */
[-C--:B-1----:R-:W-:Y:S02]  /*2d80*/  LEA R70, P0, R37, R232.reuse, 0x1 ;  /* 0x000000e825467211 */ /* 0x082fe400078008ff */
[----:B--2---:R-:W-:Y:S02]  /*2d90*/  LEA R68, P1, R39, R232, 0x1 ;  /* 0x000000e827447211 */ /* 0x004fe400078208ff */
[----:B------:R-:W-:-:S02]  /*2da0*/  LEA.HI.X.SX32 R71, R37, R2, 0x1, P0 ;  /* 0x0000000225477211 */ /* 0x000fc400000f0eff */
[----:B------:R-:W-:Y:S02]  /*2db0*/  LEA.HI.X.SX32 R69, R39, R2, 0x1, P1 ;  /* 0x0000000227457211 */ /* 0x000fe400008f0eff */
[----:B------:R-:W-:Y:S01]  /*2dc0*/  LEA R38, P1, R45, R232, 0x1 ;  /* 0x000000e82d267211 */ /* 0x000fe200078208ff */
[----:B------:R0:W-:Y:S01]  /*2dd0*/  STL.64 [R1+0x200], R70 ;  /* 0x0002004601007387 */ /* 0x0001e20000100a00 */
[----:B------:R-:W-:Y:S02]  /*2de0*/  LEA R37, R11, R35, 0x1 ;  /* 0x000000230b257211 */ /* 0x000fe400078e08ff */
[----:B------:R-:W-:Y:S01]  /*2df0*/  LEA.HI.X.SX32 R39, R45, R2, 0x1, P1 ;  /* 0x000000022d277211 */ /* 0x000fe200008f0eff */
[----:B------:R1:W-:Y:S01]  /*2e00*/  STL.64 [R1+0x1f8], R68 ;  /* 0x0001f84401007387 */ /* 0x0003e20000100a00 */
[----:B------:R-:W-:-:S03]  /*2e10*/  LEA R42, P1, R51, R232, 0x1 ;  /* 0x000000e8332a7211 */ /* 0x000fc600078208ff */
[----:B------:R2:W-:Y:S04]  /*2e20*/  STL.64 [R1+0x1f0], R32 ;  /* 0x0001f02001007387 */ /* 0x0005e80000100a00 */
[----:B------:R3:W-:Y:S01]  /*2e30*/  STL.64 [R1+0x1e0], R38 ;  /* 0x0001e02601007387 */ /* 0x0007e20000100a00 */
[----:B0-----:R-:W-:Y:S01]  /*2e40*/  CS2R R70, SRZ ;  /* 0x0000000000467805 */ /* 0x001fe2000001ff00 */
[-C--:B-1----:R-:W-:Y:S02]  /*2e50*/  LEA R68, P0, R43, R232.reuse, 0x1 ;  /* 0x000000e82b447211 */ /* 0x082fe400078008ff */
[----:B--2---:R-:W-:Y:S02]  /*2e60*/  LEA R32, P2, R47, R232, 0x1 ;  /* 0x000000e82f207211 */ /* 0x004fe400078408ff */
[----:B------:R-:W-:-:S02]  /*2e70*/  LEA.HI.X.SX32 R69, R43, R2, 0x1, P0 ;  /* 0x000000022b457211 */ /* 0x000fc400000f0eff */
[----:B------:R-:W-:Y:S01]  /*2e80*/  LEA.HI.X.SX32 R33, R47, R2, 0x1, P2 ;  /* 0x000000022f217211 */ /* 0x000fe200010f0eff */
[----:B---3--:R-:W-:Y:S01]  /*2e90*/  IMAD R39, R11, 0x2, R37 ;  /* 0x000000020b277824 */ /* 0x008fe200078e0225 */
[----:B------:R-:W-:Y:S01]  /*2ea0*/  LEA R44, P0, R49, R232, 0x1 ;  /* 0x000000e8312c7211 */ /* 0x000fe200078008ff */
[----:B------:R0:W-:Y:S01]  /*2eb0*/  STL.64 [R1+0x1e8], R68 ;  /* 0x0001e84401007387 */ /* 0x0001e20000100a00 */
[-C--:B------:R-:W-:Y:S02]  /*2ec0*/  LEA.HI.X.SX32 R43, R51, R2.reuse, 0x1, P1 ;  /* 0x00000002332b7211 */ /* 0x080fe400008f0eff */
[----:B------:R-:W-:Y:S01]  /*2ed0*/  LEA.HI.X.SX32 R45, R49, R2, 0x1, P0 ;  /* 0x00000002312d7211 */ /* 0x000fe200000f0eff */
[----:B------:R1:W-:Y:S01]  /*2ee0*/  STL.64 [R1+0x1d8], R32 ;  /* 0x0001d82001007387 */ /* 0x0003e20000100a00 */
[----:B------:R-:W-:Y:S02]  /*2ef0*/  LEA R41, R11, R39, 0x1 ;  /* 0x000000270b297211 */ /* 0x000fe400078e08ff */
[-C--:B------:R-:W-:Y:S01]  /*2f00*/  LEA R46, P1, R57, R232.reuse, 0x1 ;  /* 0x000000e8392e7211 */ /* 0x080fe200078208ff */
[----:B------:R2:W-:Y:S01]  /*2f10*/  STL.64 [R1+0x1c8], R42 ;  /* 0x0001c82a01007387 */ /* 0x0005e20000100a00 */
[----:B------:R-:W-:-:S02]  /*2f20*/  LEA R48, P0, R55, R232, 0x1 ;  /* 0x000000e837307211 */ /* 0x000fc400078008ff */
[-C--:B------:R-:W-:Y:S01]  /*2f30*/  LEA.HI.X.SX32 R47, R57, R2.reuse, 0x1, P1 ;  /* 0x00000002392f7211 */ /* 0x080fe200008f0eff */
[----:B------:R3:W-:Y:S01]  /*2f40*/  STL.64 [R1+0x1d0], R44 ;  /* 0x0001d02c01007387 */ /* 0x0007e20000100a00 */
[----:B------:R-:W-:Y:S01]  /*2f50*/  LEA.HI.X.SX32 R49, R55, R2, 0x1, P0 ;  /* 0x0000000237317211 */ /* 0x000fe200000f0eff */
[----:B0-----:R-:W-:Y:S01]  /*2f60*/  CS2R R68, SRZ ;  /* 0x0000000000447805 */ /* 0x001fe2000001ff00 */
[-C--:B------:R-:W-:Y:S02]  /*2f70*/  LEA R52, P0, R61, R232.reuse, 0x1 ;  /* 0x000000e83d347211 */ /* 0x080fe400078008ff */
[-C--:B-1----:R-:W-:Y:S02]  /*2f80*/  LEA R32, P2, R53, R232.reuse, 0x1 ;  /* 0x000000e835207211 */ /* 0x082fe400078408ff */
[----:B------:R-:W-:Y:S02]  /*2f90*/  LEA R50, P1, R5, R232, 0x1 ;  /* 0x000000e805327211 */ /* 0x000fe400078208ff */
[----:B------:R-:W-:-:S02]  /*2fa0*/  LEA.HI.X.SX32 R33, R53, R2, 0x1, P2 ;  /* 0x0000000235217211 */ /* 0x000fc400010f0eff */
[----:B--2---:R-:W-:Y:S02]  /*2fb0*/  LEA R43, R11, R41, 0x1 ;  /* 0x000000290b2b7211 */ /* 0x004fe400078e08ff */
[-C--:B------:R-:W-:Y:S01]  /*2fc0*/  LEA.HI.X.SX32 R53, R61, R2.reuse, 0x1, P0 ;  /* 0x000000023d357211 */ /* 0x080fe200000f0eff */
[----:B------:R0:W-:Y:S01]  /*2fd0*/  STL.64 [R1+0x1c0], R32 ;  /* 0x0001c02001007387 */ /* 0x0001e20000100a00 */
[----:B------:R-:W-:Y:S01]  /*2fe0*/  LEA.HI.X.SX32 R51, R5, R2, 0x1, P1 ;  /* 0x0000000205337211 */ /* 0x000fe200008f0eff */
[----:B---3--:R-:W-:Y:S01]  /*2ff0*/  IMAD R45, R11, 0x2, R43 ;  /* 0x000000020b2d7824 */ /* 0x008fe200078e022b */
[C---:B------:R-:W-:Y:S01]  /*3000*/  LEA R54, P0, R65.reuse, R232, 0x1 ;  /* 0x000000e841367211 */ /* 0x040fe200078008ff */
[----:B------:R1:W-:Y:S01]  /*3010*/  STL.64 [R1+0x1b0], R46 ;  /* 0x0001b02e01007387 */ /* 0x0003e20000100a00 */
[----:B------:R-:W-:Y:S02]  /*3020*/  CS2R R60, SRZ ;  /* 0x00000000003c7805 */ /* 0x000fe4000001ff00 */
[----:B------:R-:W-:Y:S01]  /*3030*/  LEA.HI.X.SX32 R55, R65, R2, 0x1, P0 ;  /* 0x0000000241377211 */ /* 0x000fe200000f0eff */
[----:B------:R2:W-:Y:S01]  /*3040*/  STL.64 [R1+0x1b8], R48 ;  /* 0x0001b83001007387 */ /* 0x0005e20000100a00 */
[-C--:B------:R-:W-:Y:S01]  /*3050*/  LEA R58, P0, R13, R232.reuse, 0x1 ;  /* 0x000000e80d3a7211 */ /* 0x080fe200078008ff */
[----:B------:R-:W-:Y:S01]  /*3060*/  CS2R R64, SRZ ;  /* 0x0000000000407805 */ /* 0x000fe2000001ff00 */
[----:B0-----:R-:W-:-:S04]  /*3070*/  LEA R32, P2, R59, R232, 0x1 ;  /* 0x000000e83b207211 */ /* 0x001fc800078408ff */
[-C--:B------:R-:W-:Y:S02]  /*3080*/  LEA.HI.X.SX32 R33, R59, R2.reuse, 0x1, P2 ;  /* 0x000000023b217211 */ /* 0x080fe400010f0eff */
[----:B-1----:R-:W-:Y:S02]  /*3090*/  LEA R47, R11, R45, 0x1 ;  /* 0x0000002d0b2f7211 */ /* 0x002fe400078e08ff */
[----:B------:R-:W-:Y:S01]  /*30a0*/  LEA.HI.X.SX32 R59, R13, R2, 0x1, P0 ;  /* 0x000000020d3b7211 */ /* 0x000fe200000f0eff */
[----:B------:R0:W-:Y:S01]  /*30b0*/  STL.64 [R1+0x1a8], R32 ;  /* 0x0001a82001007387 */ /* 0x0001e20000100a00 */
[----:B--2---:R-:W-:-:S03]  /*30c0*/  LEA R49, R11, R47, 0x1 ;  /* 0x0000002f0b317211 */ /* 0x004fc600078e08ff */
[----:B------:R1:W-:Y:S02]  /*30d0*/  STL.64 [R1+0x1a0], R52 ;  /* 0x0001a03401007387 */ /* 0x0003e40000100a00 */
[----:B------:R-:W-:Y:S02]  /*30e0*/  IMAD R5, R11, 0x2, R49 ;  /* 0x000000020b057824 */ /* 0x000fe400078e0231 */
[----:B------:R2:W-:Y:S01]  /*30f0*/  STL.64 [R1+0x198], R50 ;  /* 0x0001983201007387 */ /* 0x0005e20000100a00 */
[----:B0-----:R-:W-:-:S04]  /*3100*/  LEA R32, P2, R63, R232, 0x1 ;  /* 0x000000e83f207211 */ /* 0x001fc800078408ff */
[----:B------:R-:W-:Y:S02]  /*3110*/  LEA.HI.X.SX32 R33, R63, R2, 0x1, P2 ;  /* 0x000000023f217211 */ /* 0x000fe400010f0eff */
[----:B-1----:R-:W-:Y:S01]  /*3120*/  LEA R52, P1, R67, R232, 0x1 ;  /* 0x000000e843347211 */ /* 0x002fe200078208ff */
[----:B------:R-:W-:Y:S01]  /*3130*/  CS2R R62, SRZ ;  /* 0x00000000003e7805 */ /* 0x000fe2000001ff00 */
[----:B--2---:R-:W-:Y:S01]  /*3140*/  LEA R51, R11, R5, 0x1 ;  /* 0x000000050b337211 */ /* 0x004fe200078e08ff */
[----:B------:R0:W-:Y:S01]  /*3150*/  STL.64 [R1+0x190], R32 ;  /* 0x0001902001007387 */ /* 0x0001e20000100a00 */
[----:B------:R-:W-:Y:S02]  /*3160*/  LEA.HI.X.SX32 R53, R67, R2, 0x1, P1 ;  /* 0x0000000243357211 */ /* 0x000fe400008f0eff */
[C---:B------:R-:W-:Y:S01]  /*3170*/  LEA R56, P1, R15.reuse, R232, 0x1 ;  /* 0x000000e80f387211 */ /* 0x040fe200078208ff */
[----:B------:R-:W-:Y:S02]  /*3180*/  CS2R R66, SRZ ;  /* 0x0000000000427805 */ /* 0x000fe4000001ff00 */
[----:B------:R1:W-:Y:S01]  /*3190*/  STL.64 [R1+0x180], R52 ;  /* 0x0001803401007387 */ /* 0x0003e20000100a00 */
[----:B------:R-:W-:-:S02]  /*31a0*/  LEA.HI.X.SX32 R57, R15, R2, 0x1, P1 ;  /* 0x000000020f397211 */ /* 0x000fc400008f0eff */
[-C--:B------:R-:W-:Y:S01]  /*31b0*/  LEA R14, P1, R23, R232.reuse, 0x1 ;  /* 0x000000e8170e7211 */ /* 0x080fe200078208ff */
[----:B------:R2:W-:Y:S01]  /*31c0*/  STL.64 [R1+0x188], R54 ;  /* 0x0001883601007387 */ /* 0x0005e20000100a00 */
[----:B0-----:R-:W-:Y:S02]  /*31d0*/  LEA R32, P2, R3, R232, 0x1 ;  /* 0x000000e803207211 */ /* 0x001fe400078408ff */
[-C--:B------:R-:W-:Y:S02]  /*31e0*/  LEA.HI.X.SX32 R15, R23, R2.reuse, 0x1, P1 ;  /* 0x00000002170f7211 */ /* 0x080fe400008f0eff */
[----:B------:R-:W-:Y:S02]  /*31f0*/  LEA.HI.X.SX32 R33, R3, R2, 0x1, P2 ;  /* 0x0000000203217211 */ /* 0x000fe400010f0eff */
[----:B-1----:R-:W-:Y:S02]  /*3200*/  LEA R53, R11, R51, 0x1 ;  /* 0x000000330b357211 */ /* 0x002fe400078e08ff */
[----:B------:R-:W-:Y:S01]  /*3210*/  LEA R16, P1, R29, R232, 0x1 ;  /* 0x000000e81d107211 */ /* 0x000fe200078208ff */
[----:B------:R0:W-:Y:S02]  /*3220*/  STL.64 [R1+0x178], R32 ;  /* 0x0001782001007387 */ /* 0x0001e40000100a00 */
[----:B--2---:R-:W-:-:S02]  /*3230*/  IMAD R55, R11, 0x2, R53 ;  /* 0x000000020b377824 */ /* 0x004fc400078e0235 */
[----:B------:R1:W-:Y:S03]  /*3240*/  STL.64 [R1+0x170], R58 ;  /* 0x0001703a01007387 */ /* 0x0003e60000100a00 */
[----:B------:R-:W-:Y:S01]  /*3250*/  LEA R19, R11, R55, 0x1 ;  /* 0x000000370b137211 */ /* 0x000fe200078e08ff */
[----:B------:R2:W-:Y:S01]  /*3260*/  STL.64 [R1+0x168], R56 ;  /* 0x0001683801007387 */ /* 0x0005e20000100a00 */
[----:B0-----:R-:W-:-:S04]  /*3270*/  LEA R32, P2, R17, R232, 0x1 ;  /* 0x000000e811207211 */ /* 0x001fc800078408ff */
[----:B------:R-:W-:Y:S01]  /*3280*/  LEA.HI.X.SX32 R33, R17, R2, 0x1, P2 ;  /* 0x0000000211217211 */ /* 0x000fe200010f0eff */
[----:B-1----:R-:W-:Y:S01]  /*3290*/  CS2R R58, SRZ ;  /* 0x00000000003a7805 */ /* 0x002fe2000001ff00 */
[-C--:B------:R-:W-:Y:S02]  /*32a0*/  LEA R12, P2, R25, R232.reuse, 0x1 ;  /* 0x000000e8190c7211 */ /* 0x080fe400078408ff */
[----:B--2---:R-:W-:Y:S01]  /*32b0*/  LEA R56, P0, R21, R232, 0x1 ;  /* 0x000000e815387211 */ /* 0x004fe200078008ff */
[----:B------:R0:W-:Y:S01]  /*32c0*/  STL.64 [R1+0x160], R32 ;  /* 0x0001602001007387 */ /* 0x0001e20000100a00 */
[-C--:B------:R-:W-:Y:S02]  /*32d0*/  LEA.HI.X.SX32 R13, R25, R2.reuse, 0x1, P2 ;  /* 0x00000002190d7211 */ /* 0x080fe400010f0eff */
[----:B------:R-:W-:Y:S02]  /*32e0*/  LEA.HI.X.SX32 R57, R21, R2, 0x1, P0 ;  /* 0x0000000215397211 */ /* 0x000fe400000f0eff */
[----:B------:R-:W-:-:S02]  /*32f0*/  LEA R22, P0, R27, R232, 0x1 ;  /* 0x000000e81b167211 */ /* 0x000fc400078008ff */
[-C--:B------:R-:W-:Y:S01]  /*3300*/  LEA.HI.X.SX32 R17, R29, R2.reuse, 0x1, P1 ;  /* 0x000000021d117211 */ /* 0x080fe200008f0eff */
[----:B------:R1:W-:Y:S01]  /*3310*/  STL.64 [R1+0x158], R56 ;  /* 0x0001583801007387 */ /* 0x0003e20000100a00 */
[----:B------:R-:W-:Y:S02]  /*3320*/  LEA.HI.X.SX32 R23, R27, R2, 0x1, P0 ;  /* 0x000000021b177211 */ /* 0x000fe400000f0eff */
[----:B------:R-:W-:Y:S01]  /*3330*/  LEA R24, P0, R35, R232, 0x1 ;  /* 0x000000e823187211 */ /* 0x000fe200078008ff */
[----:B------:R2:W-:Y:S01]  /*3340*/  STL.64 [R1+0x150], R14 ;  /* 0x0001500e01007387 */ /* 0x0005e20000100a00 */
[----:B0-----:R-:W-:Y:S02]  /*3350*/  LEA R33, R11, R19, 0x1 ;  /* 0x000000130b217211 */ /* 0x001fe400078e08ff */
[----:B------:R-:W-:Y:S01]  /*3360*/  LEA.HI.X.SX32 R25, R35, R2, 0x1, P0 ;  /* 0x0000000223197211 */ /* 0x000fe200000f0eff */
[----:B------:R0:W-:Y:S02]  /*3370*/  STL.64 [R1+0x148], R12 ;  /* 0x0001480c01007387 */ /* 0x0001e40000100a00 */
[----:B-1----:R-:W-:-:S02]  /*3380*/  IMAD R57, R11, 0x2, R33 ;  /* 0x000000020b397824 */ /* 0x002fc400078e0221 */
[----:B------:R1:W-:Y:S01]  /*3390*/  STL.64 [R1+0x138], R16 ;  /* 0x0001381001007387 */ /* 0x0003e20000100a00 */
[----:B--2---:R-:W-:-:S03]  /*33a0*/  LEA R14, P2, R31, R232, 0x1 ;  /* 0x000000e81f0e7211 */ /* 0x004fc600078408ff */
[----:B------:R2:W-:Y:S01]  /*33b0*/  STL.64 [R1+0x140], R22 ;  /* 0x0001401601007387 */ /* 0x0005e20000100a00 */
[----:B------:R-:W-:Y:S02]  /*33c0*/  LEA.HI.X.SX32 R15, R31, R2, 0x1, P2 ;  /* 0x000000021f0f7211 */ /* 0x000fe400010f0eff */
[----:B0-----:R-:W-:-:S03]  /*33d0*/  LEA R13, R11, R57, 0x1 ;  /* 0x000000390b0d7211 */ /* 0x001fc600078e08ff */
[----:B------:R0:W-:Y:S01]  /*33e0*/  STL.64 [R1+0x130], R14 ;  /* 0x0001300e01007387 */ /* 0x0001e20000100a00 */
[----:B-1----:R-:W-:Y:S02]  /*33f0*/  LEA R17, R11, R13, 0x1 ;  /* 0x0000000d0b117211 */ /* 0x002fe400078e08ff */
[----:B--2---:R-:W-:Y:S01]  /*3400*/  LEA R22, P1, R37, R232, 0x1 ;  /* 0x000000e825167211 */ /* 0x004fe200078208ff */
[----:B------:R1:W-:Y:S02]  /*3410*/  STL.64 [R1+0x128], R24 ;  /* 0x0001281801007387 */ /* 0x0003e40000100a00 */
[----:B------:R-:W-:Y:S01]  /*3420*/  IMAD R31, R11, 0x2, R17 ;  /* 0x000000020b1f7824 */ /* 0x000fe200078e0211 */
[----:B------:R-:W-:-:S04]  /*3430*/  LEA.HI.X.SX32 R23, R37, R2, 0x1, P1 ;  /* 0x0000000225177211 */ /* 0x000fc800008f0eff */
[----:B------:R-:W-:Y:S02]  /*3440*/  LEA R3, R11, R31, 0x1 ;  /* 0x0000001f0b037211 */ /* 0x000fe400078e08ff */
[----:B0-----:R-:W-:Y:S01]  /*3450*/  LEA R14, P2, R39, R232, 0x1 ;  /* 0x000000e8270e7211 */ /* 0x001fe200078408ff */
[----:B------:R0:W-:Y:S01]  /*3460*/  STL.64 [R1+0x120], R22 ;  /* 0x0001201601007387 */ /* 0x0001e20000100a00 */
[----:B------:R-:W-:Y:S02]  /*3470*/  LEA R27, R11, R3, 0x1 ;  /* 0x000000030b1b7211 */ /* 0x000fe400078e08ff */
[----:B------:R-:W-:Y:S02]  /*3480*/  LEA.HI.X.SX32 R15, R39, R2, 0x1, P2 ;  /* 0x00000002270f7211 */ /* 0x000fe400010f0eff */
[----:B-1----:R-:W-:Y:S01]  /*3490*/  LEA R24, P0, R41, R232, 0x1 ;  /* 0x000000e829187211 */ /* 0x002fe200078008ff */
[----:B------:R-:W-:Y:S02]  /*34a0*/  IMAD R29, R11, 0x2, R27 ;  /* 0x000000020b1d7824 */ /* 0x000fe400078e021b */
[----:B------:R1:W-:Y:S01]  /*34b0*/  STL.64 [R1+0x118], R14 ;  /* 0x0001180e01007387 */ /* 0x0003e20000100a00 */
[----:B------:R-:W-:-:S02]  /*34c0*/  LEA.HI.X.SX32 R25, R41, R2, 0x1, P0 ;  /* 0x0000000229197211 */ /* 0x000fc400000f0eff */
[----:B------:R-:W-:Y:S02]  /*34d0*/  LEA R21, R11, R29, 0x1 ;  /* 0x0000001d0b157211 */ /* 0x000fe400078e08ff */
[C---:B0-----:R-:W-:Y:S01]  /*34e0*/  LEA R22, P1, R43.reuse, R232, 0x1 ;  /* 0x000000e82b167211 */ /* 0x041fe200078208ff */
[----:B------:R0:W-:Y:S03]  /*34f0*/  STL.64 [R1+0x110], R24 ;  /* 0x0001101801007387 */ /* 0x0001e60000100a00 */
[----:B------:R-:W-:Y:S02]  /*3500*/  LEA.HI.X.SX32 R23, R43, R2, 0x1, P1 ;  /* 0x000000022b177211 */ /* 0x000fe400008f0eff */
[----:B-1----:R-:W-:-:S03]  /*3510*/  LEA R14, P2, R45, R232, 0x1 ;  /* 0x000000e82d0e7211 */ /* 0x002fc600078408ff */
[----:B------:R1:W-:Y:S01]  /*3520*/  STL.64 [R1+0x108], R22 ;  /* 0x0001081601007387 */ /* 0x0003e20000100a00 */
[----:B------:R-:W-:Y:S02]  /*3530*/  LEA.HI.X.SX32 R15, R45, R2, 0x1, P2 ;  /* 0x000000022d0f7211 */ /* 0x000fe400010f0eff */
[----:B0-----:R-:W-:-:S03]  /*3540*/  LEA R24, P0, R47, R232, 0x1 ;  /* 0x000000e82f187211 */ /* 0x001fc600078008ff */
[----:B------:R0:W-:Y:S01]  /*3550*/  STL.64 [R1+0x100], R14 ;  /* 0x0001000e01007387 */ /* 0x0001e20000100a00 */
[----:B------:R-:W-:Y:S02]  /*3560*/  LEA.HI.X.SX32 R25, R47, R2, 0x1, P0 ;  /* 0x000000022f197211 */ /* 0x000fe400000f0eff */
[-C--:B------:R-:W-:Y:S02]  /*3570*/  LEA R36, P0, R51, R232.reuse, 0x1 ;  /* 0x000000e833247211 */ /* 0x080fe400078008ff */
[----:B-1----:R-:W-:Y:S02]  /*3580*/  LEA R22, P1, R49, R232, 0x1 ;  /* 0x000000e831167211 */ /* 0x002fe400078208ff */
[-C--:B------:R-:W-:Y:S02]  /*3590*/  LEA.HI.X.SX32 R37, R51, R2.reuse, 0x1, P0 ;  /* 0x0000000233257211 */ /* 0x080fe400000f0eff */
[----:B------:R-:W-:Y:S01]  /*35a0*/  LEA.HI.X.SX32 R23, R49, R2, 0x1, P1 ;  /* 0x0000000231177211 */ /* 0x000fe200008f0eff */
[----:B------:R-:W-:Y:S01]  /*35b0*/  CS2R R50, SRZ ;  /* 0x0000000000327805 */ /* 0x000fe2000001ff00 */
[-C--:B------:R-:W-:Y:S01]  /*35c0*/  LEA R34, P1, R53, R232.reuse, 0x1 ;  /* 0x000000e835227211 */ /* 0x080fe200078208ff */
[----:B------:R-:W-:Y:S01]  /*35d0*/  CS2R R48, SRZ ;  /* 0x0000000000307805 */ /* 0x000fe2000001ff00 */
[----:B0-----:R-:W-:Y:S01]  /*35e0*/  LEA R14, P2, R5, R232, 0x1 ;  /* 0x000000e8050e7211 */ /* 0x001fe200078408ff */
[----:B------:R0:W-:Y:S01]  /*35f0*/  STL.64 [R1+0xf0], R22 ;  /* 0x0000f01601007387 */ /* 0x0001e20000100a00 */
[----:B------:R-:W-:-:S02]  /*3600*/  LEA.HI.X.SX32 R35, R53, R2, 0x1, P1 ;  /* 0x0000000235237211 */ /* 0x000fc400008f0eff */
[----:B------:R-:W-:Y:S01]  /*3610*/  LEA.HI.X.SX32 R15, R5, R2, 0x1, P2 ;  /* 0x00000002050f7211 */ /* 0x000fe200010f0eff */
[----:B------:R1:W-:Y:S01]  /*3620*/  STL.64 [R1+0xf8], R24 ;  /* 0x0000f81801007387 */ /* 0x0003e20000100a00 */
[C---:B------:R-:W-:Y:S01]  /*3630*/  LEA R38, P0, R19.reuse, R232, 0x1 ;  /* 0x000000e813267211 */ /* 0x040fe200078008ff */
[----:B------:R-:W-:Y:S02]  /*3640*/  CS2R R52, SRZ ;  /* 0x0000000000347805 */ /* 0x000fe4000001ff00 */
[----:B------:R2:W-:Y:S01]  /*3650*/  STL.64 [R1+0xe8], R14 ;  /* 0x0000e80e01007387 */ /* 0x0005e20000100a00 */
[----:B------:R-:W-:Y:S02]  /*3660*/  LEA.HI.X.SX32 R39, R19, R2, 0x1, P0 ;  /* 0x0000000213277211 */ /* 0x000fe400000f0eff */
[C---:B0-----:R-:W-:Y:S01]  /*3670*/  LEA R23, R11.reuse, R21, 0x1 ;  /* 0x000000150b177211 */ /* 0x041fe200078e08ff */
[----:B------:R0:W-:Y:S04]  /*3680*/  STL.64 [R1+0xe0], R36 ;  /* 0x0000e02401007387 */ /* 0x0001e80000100a00 */
[----:B-1----:R-:W-:Y:S01]  /*3690*/  IMAD R25, R11, 0x2, R23 ;  /* 0x000000020b197824 */ /* 0x002fe200078e0217 */
[----:B------:R1:W-:Y:S01]  /*36a0*/  STL.64 [R1+0xd8], R34 ;  /* 0x0000d82201007387 */ /* 0x0003e20000100a00 */
[----:B--2---:R-:W-:-:S03]  /*36b0*/  LEA R14, P2, R55, R232, 0x1 ;  /* 0x000000e8370e7211 */ /* 0x004fc600078408ff */
[----:B------:R-:W-:Y:S02]  /*36c0*/  LEA R5, R11, R25, 0x1 ;  /* 0x000000190b057211 */ /* 0x000fe400078e08ff */
[----:B------:R-:W-:Y:S02]  /*36d0*/  LEA.HI.X.SX32 R15, R55, R2, 0x1, P2 ;  /* 0x00000002370f7211 */ /* 0x000fe400010f0eff */
[-C--:B0-----:R-:W-:Y:S01]  /*36e0*/  LEA R36, P1, R33, R232.reuse, 0x1 ;  /* 0x000000e821247211 */ /* 0x081fe200078208ff */
[----:B------:R-:W-:Y:S02]  /*36f0*/  CS2R R54, SRZ ;  /* 0x0000000000367805 */ /* 0x000fe4000001ff00 */
[----:B------:R0:W-:Y:S01]  /*3700*/  STL.64 [R1+0xd0], R14 ;  /* 0x0000d00e01007387 */ /* 0x0001e20000100a00 */
[----:B-1----:R-:W-:Y:S02]  /*3710*/  LEA R34, P2, R57, R232, 0x1 ;  /* 0x000000e839227211 */ /* 0x002fe400078408ff */
[-C--:B------:R-:W-:Y:S01]  /*3720*/  LEA.HI.X.SX32 R37, R33, R2.reuse, 0x1, P1 ;  /* 0x0000000221257211 */ /* 0x080fe200008f0eff */
[----:B------:R-:W-:Y:S01]  /*3730*/  STL.64 [R1+0xc8], R38 ;  /* 0x0000c82601007387 */ /* 0x000fe20000100a00 */
[----:B------:R-:W-:-:S02]  /*3740*/  LEA.HI.X.SX32 R35, R57, R2, 0x1, P2 ;  /* 0x0000000239237211 */ /* 0x000fc400010f0eff */
[C---:B------:R-:W-:Y:S01]  /*3750*/  LEA R32, P2, R31.reuse, R232, 0x1 ;  /* 0x000000e81f207211 */ /* 0x040fe200078408ff */
[----:B------:R1:W-:Y:S01]  /*3760*/  STL.64 [R1+0xc0], R36 ;  /* 0x0000c02401007387 */ /* 0x0003e20000100a00 */
[----:B------:R-:W-:Y:S02]  /*3770*/  CS2R R56, SRZ ;  /* 0x0000000000387805 */ /* 0x000fe4000001ff00 */
[----:B------:R-:W-:Y:S01]  /*3780*/  LEA.HI.X.SX32 R33, R31, R2, 0x1, P2 ;  /* 0x000000021f217211 */ /* 0x000fe200010f0eff */
[----:B------:R2:W-:Y:S01]  /*3790*/  STL.64 [R1+0xb8], R34 ;  /* 0x0000b82201007387 */ /* 0x0005e20000100a00 */
[----:B0-----:R-:W-:-:S05]  /*37a0*/  LEA R15, R11, R5, 0x1 ;  /* 0x000000050b0f7211 */ /* 0x001fca00078e08ff */
[----:B------:R-:W-:Y:S01]  /*37b0*/  IMAD R19, R11, 0x2, R15 ;  /* 0x000000020b137824 */ /* 0x000fe200078e020f */
[----:B-1----:R-:W-:-:S04]  /*37c0*/  LEA R36, P0, R13, R232, 0x1 ;  /* 0x000000e80d247211 */ /* 0x002fc800078008ff */
[----:B------:R-:W-:Y:S02]  /*37d0*/  LEA R12, R11, R19, 0x1 ;  /* 0x000000130b0c7211 */ /* 0x000fe400078e08ff */
[----:B--2---:R-:W-:Y:S02]  /*37e0*/  LEA R34, P1, R17, R232, 0x1 ;  /* 0x000000e811227211 */ /* 0x004fe400078208ff */
[-C--:B------:R-:W-:Y:S02]  /*37f0*/  LEA.HI.X.SX32 R37, R13, R2.reuse, 0x1, P0 ;  /* 0x000000020d257211 */ /* 0x080fe400000f0eff */
[----:B------:R-:W-:Y:S02]  /*3800*/  LEA.HI.X.SX32 R35, R17, R2, 0x1, P1 ;  /* 0x0000000211237211 */ /* 0x000fe400008f0eff */
[C---:B------:R-:W-:Y:S01]  /*3810*/  LEA R13, R11.reuse, R12, 0x1 ;  /* 0x0000000c0b0d7211 */ /* 0x040fe200078e08ff */
[----:B------:R0:W-:Y:S04]  /*3820*/  STL.64 [R1+0xb0], R36 ;  /* 0x0000b02401007387 */ /* 0x0001e80000100a00 */
[----:B------:R1:W-:Y:S01]  /*3830*/  STL.64 [R1+0xa8], R34 ;  /* 0x0000a82201007387 */ /* 0x0003e20000100a00 */
[----:B------:R-:W-:-:S03]  /*3840*/  IMAD R17, R11, 0x2, R13 ;  /* 0x000000020b117824 */ /* 0x000fc600078e020d */
[----:B------:R2:W-:Y:S01]  /*3850*/  STL.64 [R1+0xa0], R32 ;  /* 0x0000a02001007387 */ /* 0x0005e20000100a00 */
[----:B0-----:R-:W-:-:S04]  /*3860*/  LEA R36, P0, R3, R232, 0x1 ;  /* 0x000000e803247211 */ /* 0x001fc800078008ff */
[----:B------:R-:W-:Y:S02]  /*3870*/  LEA.HI.X.SX32 R37, R3, R2, 0x1, P0 ;  /* 0x0000000203257211 */ /* 0x000fe400000f0eff */
[-C--:B-1----:R-:W-:Y:S02]  /*3880*/  LEA R34, P1, R27, R232.reuse, 0x1 ;  /* 0x000000e81b227211 */ /* 0x082fe400078208ff */
[----:B--2---:R-:W-:Y:S01]  /*3890*/  LEA R32, P2, R29, R232, 0x1 ;  /* 0x000000e81d207211 */ /* 0x004fe200078408ff */
[----:B------:R-:W-:Y:S01]  /*38a0*/  STL.64 [R1+0x98], R36 ;  /* 0x0000982401007387 */ /* 0x000fe20000100a00 */
[-C--:B------:R-:W-:Y:S02]  /*38b0*/  LEA.HI.X.SX32 R35, R27, R2.reuse, 0x1, P1 ;  /* 0x000000021b237211 */ /* 0x080fe400008f0eff */
[----:B------:R-:W-:Y:S02]  /*38c0*/  LEA.HI.X.SX32 R33, R29, R2, 0x1, P2 ;  /* 0x000000021d217211 */ /* 0x000fe400010f0eff */
[----:B------:R-:W-:-:S02]  /*38d0*/  LEA R3, R11, R17, 0x1 ;  /* 0x000000110b037211 */ /* 0x000fc400078e08ff */
[-C--:B------:R-:W-:Y:S01]  /*38e0*/  LEA R30, P1, R23, R232.reuse, 0x1 ;  /* 0x000000e8171e7211 */ /* 0x080fe200078208ff */
[----:B------:R0:W-:Y:S01]  /*38f0*/  STL.64 [R1+0x88], R32 ;  /* 0x0000882001007387 */ /* 0x0001e20000100a00 */
[----:B------:R-:W-:Y:S02]  /*3900*/  LEA R26, P2, R25, R232, 0x1 ;  /* 0x000000e8191a7211 */ /* 0x000fe400078408ff */
[----:B------:R-:W-:Y:S01]  /*3910*/  LEA R14, R11, R3, 0x1 ;  /* 0x000000030b0e7211 */ /* 0x000fe200078e08ff */
[----:B------:R-:W-:Y:S01]  /*3920*/  STL.64 [R1+0x90], R34 ;  /* 0x0000902201007387 */ /* 0x000fe20000100a00 */
[-C--:B------:R-:W-:Y:S02]  /*3930*/  LEA.HI.X.SX32 R31, R23, R2.reuse, 0x1, P1 ;  /* 0x00000002171f7211 */ /* 0x080fe400008f0eff */
[----:B------:R-:W-:Y:S01]  /*3940*/  LEA.HI.X.SX32 R27, R25, R2, 0x1, P2 ;  /* 0x00000002191b7211 */ /* 0x000fe200010f0eff */
[----:B------:R-:W-:Y:S01]  /*3950*/  IMAD R16, R11, 0x2, R14 ;  /* 0x000000020b107824 */ /* 0x000fe200078e020e */
[----:B------:R-:W-:-:S02]  /*3960*/  LEA R22, P2, R19, R232, 0x1 ;  /* 0x000000e813167211 */ /* 0x000fc400078408ff */
[----:B0-----:R-:W-:Y:S02]  /*3970*/  LEA R32, P0, R21, R232, 0x1 ;  /* 0x000000e815207211 */ /* 0x001fe400078008ff */
[----:B------:R-:W-:Y:S02]  /*3980*/  LEA R4, R11, R16, 0x1 ;  /* 0x000000100b047211 */ /* 0x000fe400078e08ff */
[----:B------:R-:W-:Y:S02]  /*3990*/  LEA.HI.X.SX32 R33, R21, R2, 0x1, P0 ;  /* 0x0000000215217211 */ /* 0x000fe400000f0eff */
[----:B------:R-:W-:Y:S02]  /*39a0*/  LEA R28, P0, R5, R232, 0x1 ;  /* 0x000000e8051c7211 */ /* 0x000fe400078008ff */
[-C--:B------:R-:W-:Y:S01]  /*39b0*/  LEA.HI.X.SX32 R23, R19, R2.reuse, 0x1, P2 ;  /* 0x0000000213177211 */ /* 0x080fe200010f0eff */
[----:B------:R-:W-:Y:S01]  /*39c0*/  STL.64 [R1+0x80], R32 ;  /* 0x0000802001007387 */ /* 0x000fe20000100a00 */
[----:B------:R-:W-:-:S02]  /*39d0*/  LEA.HI.X.SX32 R29, R5, R2, 0x1, P0 ;  /* 0x00000002051d7211 */ /* 0x000fc400000f0eff */
[----:B------:R-:W-:Y:S01]  /*39e0*/  LEA R5, R11, R4, 0x1 ;  /* 0x000000040b057211 */ /* 0x000fe200078e08ff */
[----:B------:R-:W-:Y:S04]  /*39f0*/  STL.64 [R1+0x78], R30 ;  /* 0x0000781e01007387 */ /* 0x000fe80000100a00 */
[----:B------:R0:W-:Y:S04]  /*3a00*/  STL.64 [R1+0x70], R26 ;  /* 0x0000701a01007387 */ /* 0x0001e80000100a00 */
[----:B------:R-:W-:Y:S01]  /*3a10*/  STL.64 [R1+0x68], R28 ;  /* 0x0000681c01007387 */ /* 0x000fe20000100a00 */
[----:B0-----:R-:W-:-:S04]  /*3a20*/  LEA R26, P1, R15, R232, 0x1 ;  /* 0x000000e80f1a7211 */ /* 0x001fc800078208ff */
[----:B------:R-:W-:Y:S01]  /*3a30*/  LEA.HI.X.SX32 R27, R15, R2, 0x1, P1 ;  /* 0x000000020f1b7211 */ /* 0x000fe200008f0eff */
[----:B------:R-:W-:Y:S01]  /*3a40*/  IMAD R15, R11, 0x2, R5 ;  /* 0x000000020b0f7824 */ /* 0x000fe200078e0205 */
[----:B------:R-:W-:-:S03]  /*3a50*/  LEA R24, P1, R13, R232, 0x1 ;  /* 0x000000e80d187211 */ /* 0x000fc600078208ff */
[----:B------:R0:W-:Y:S01]  /*3a60*/  STL.64 [R1+0x60], R26 ;  /* 0x0000601a01007387 */ /* 0x0001e20000100a00 */
[----:B------:R-:W-:-:S03]  /*3a70*/  LEA.HI.X.SX32 R25, R13, R2, 0x1, P1 ;  /* 0x000000020d197211 */ /* 0x000fc600008f0eff */
[----:B------:R1:W-:Y:S01]  /*3a80*/  STL.64 [R1+0x58], R22 ;  /* 0x0000581601007387 */ /* 0x0003e20000100a00 */
[CC--:B0-----:R-:W-:Y:S02]  /*3a90*/  LEA R26, P0, R12.reuse, R232.reuse, 0x1 ;  /* 0x000000e80c1a7211 */ /* 0x0c1fe400078008ff */
[C---:B-1----:R-:W-:Y:S02]  /*3aa0*/  LEA R22, P2, R17.reuse, R232, 0x1 ;  /* 0x000000e811167211 */ /* 0x042fe400078408ff */
[-C--:B------:R-:W-:Y:S02]  /*3ab0*/  LEA.HI.X.SX32 R27, R12, R2.reuse, 0x1, P0 ;  /* 0x000000020c1b7211 */ /* 0x080fe400000f0eff */
[----:B------:R-:W-:Y:S02]  /*3ac0*/  LEA.HI.X.SX32 R23, R17, R2, 0x1, P2 ;  /* 0x0000000211177211 */ /* 0x000fe400010f0eff */
[C---:B------:R-:W-:Y:S01]  /*3ad0*/  LEA R12, R11.reuse, R15, 0x1 ;  /* 0x0000000f0b0c7211 */ /* 0x040fe200078e08ff */
[----:B------:R0:W-:Y:S03]  /*3ae0*/  STL.64 [R1+0x50], R26 ;  /* 0x0000501a01007387 */ /* 0x0001e60000100a00 */
[----:B------:R-:W-:Y:S01]  /*3af0*/  LEA R13, R11, R12, 0x1 ;  /* 0x0000000c0b0d7211 */ /* 0x000fe200078e08ff */
[----:B------:R1:W-:Y:S04]  /*3b00*/  STL.64 [R1+0x48], R24 ;  /* 0x0000481801007387 */ /* 0x0003e80000100a00 */
[----:B------:R2:W-:Y:S01]  /*3b10*/  STL.64 [R1+0x40], R22 ;  /* 0x0000401601007387 */ /* 0x0005e20000100a00 */
[----:B0-----:R-:W-:-:S02]  /*3b20*/  LEA R26, P0, R3, R232, 0x1 ;  /* 0x000000e8031a7211 */ /* 0x001fc400078008ff */
[----:B-1----:R-:W-:Y:S02]  /*3b30*/  LEA R24, P1, R14, R232, 0x1 ;  /* 0x000000e80e187211 */ /* 0x002fe400078208ff */
[----:B------:R-:W-:Y:S02]  /*3b40*/  LEA.HI.X.SX32 R27, R3, R2, 0x1, P0 ;  /* 0x00000002031b7211 */ /* 0x000fe400000f0eff */
[----:B--2---:R-:W-:Y:S02]  /*3b50*/  LEA R22, P2, R16, R232, 0x1 ;  /* 0x000000e810167211 */ /* 0x004fe400078408ff */
[-C--:B------:R-:W-:Y:S01]  /*3b60*/  LEA.HI.X.SX32 R25, R14, R2.reuse, 0x1, P1 ;  /* 0x000000020e197211 */ /* 0x080fe200008f0eff */
[C---:B------:R-:W-:Y:S01]  /*3b70*/  IMAD R14, R11.reuse, 0x2, R13 ;  /* 0x000000020b0e7824 */ /* 0x040fe200078e020d */
[----:B------:R-:W-:Y:S01]  /*3b80*/  LEA.HI.X.SX32 R23, R16, R2, 0x1, P2 ;  /* 0x0000000210177211 */ /* 0x000fe200010f0eff */
[----:B------:R0:W-:Y:S03]  /*3b90*/  STL.64 [R1+0x38], R26 ;  /* 0x0000381a01007387 */ /* 0x0001e60000100a00 */
[----:B------:R-:W-:Y:S01]  /*3ba0*/  LEA R3, R11, R14, 0x1 ;  /* 0x0000000e0b037211 */ /* 0x000fe200078e08ff */
[----:B------:R1:W-:Y:S04]  /*3bb0*/  STL.64 [R1+0x30], R24 ;  /* 0x0000301801007387 */ /* 0x0003e80000100a00 */
[----:B------:R2:W-:Y:S01]  /*3bc0*/  STL.64 [R1+0x28], R22 ;  /* 0x0000281601007387 */ /* 0x0005e20000100a00 */
[----:B0-----:R-:W-:-:S04]  /*3bd0*/  LEA R26, P0, R4, R232, 0x1 ;  /* 0x000000e8041a7211 */ /* 0x001fc800078008ff */
[----:B------:R-:W-:Y:S02]  /*3be0*/  LEA.HI.X.SX32 R27, R4, R2, 0x1, P0 ;  /* 0x00000002041b7211 */ /* 0x000fe400000f0eff */
[-C--:B-1----:R-:W-:Y:S02]  /*3bf0*/  LEA R24, P1, R5, R232.reuse, 0x1 ;  /* 0x000000e805187211 */ /* 0x082fe400078208ff */
[----:B--2---:R-:W-:Y:S01]  /*3c00*/  LEA R22, P2, R15, R232, 0x1 ;  /* 0x000000e80f167211 */ /* 0x004fe200078408ff */
[----:B------:R-:W-:Y:S01]  /*3c10*/  STL.64 [R1+0x20], R26 ;  /* 0x0000201a01007387 */ /* 0x000fe20000100a00 */
[----:B------:R-:W-:Y:S02]  /*3c20*/  LEA R4, R11, R3, 0x1 ;  /* 0x000000030b047211 */ /* 0x000fe400078e08ff */
[-C--:B------:R-:W-:Y:S02]  /*3c30*/  LEA.HI.X.SX32 R23, R15, R2.reuse, 0x1, P2 ;  /* 0x000000020f177211 */ /* 0x080fe400010f0eff */
[----:B------:R-:W-:Y:S01]  /*3c40*/  LEA.HI.X.SX32 R25, R5, R2, 0x1, P1 ;  /* 0x0000000205197211 */ /* 0x000fe200008f0eff */
[----:B------:R-:W-:Y:S01]  /*3c50*/  IMAD R5, R11, 0x2, R4 ;  /* 0x000000020b057824 */ /* 0x000fe200078e0204 */
[-C--:B------:R-:W-:Y:S01]  /*3c60*/  LEA R16, P1, R13, R232.reuse, 0x1 ;  /* 0x000000e80d107211 */ /* 0x080fe200078208ff */
[----:B------:R0:W-:Y:S01]  /*3c70*/  STL.64 [R1+0x10], R22 ;  /* 0x0000101601007387 */ /* 0x0001e20000100a00 */
[----:B------:R-:W-:-:S02]  /*3c80*/  LEA R248, P2, R14, R232, 0x1 ;  /* 0x000000e80ef87211 */ /* 0x000fc400078408ff */
[----:B------:R-:W-:Y:S01]  /*3c90*/  LEA R11, R11, R5, 0x1 ;  /* 0x000000050b0b7211 */ /* 0x000fe200078e08ff */
[----:B------:R-:W-:Y:S01]  /*3ca0*/  STL.64 [R1+0x18], R24 ;  /* 0x0000181801007387 */ /* 0x000fe20000100a00 */
[-C--:B------:R-:W-:Y:S02]  /*3cb0*/  LEA.HI.X.SX32 R17, R13, R2.reuse, 0x1, P1 ;  /* 0x000000020d117211 */ /* 0x080fe400008f0eff */
[----:B------:R-:W-:Y:S02]  /*3cc0*/  LEA.HI.X.SX32 R249, R14, R2, 0x1, P2 ;  /* 0x000000020ef97211 */ /* 0x000fe400010f0eff */
[-C--:B------:R-:W-:Y:S02]  /*3cd0*/  LEA R240, P1, R4, R232.reuse, 0x1 ;  /* 0x000000e804f07211 */ /* 0x080fe400078208ff */
[-C--:B------:R-:W-:Y:S02]  /*3ce0*/  LEA R236, P2, R5, R232.reuse, 0x1 ;  /* 0x000000e805ec7211 */ /* 0x080fe400078408ff */
[----:B0-----:R-:W-:-:S02]  /*3cf0*/  LEA R22, P0, R12, R232, 0x1 ;  /* 0x000000e80c167211 */ /* 0x001fc400078008ff */
[-C--:B------:R-:W-:Y:S02]  /*3d00*/  LEA.HI.X.SX32 R241, R4, R2.reuse, 0x1, P1 ;  /* 0x0000000204f17211 */ /* 0x080fe400008f0eff */
[----:B------:R-:W-:Y:S02]  /*3d10*/  LEA.HI.X.SX32 R23, R12, R2, 0x1, P0 ;  /* 0x000000020c177211 */ /* 0x000fe400000f0eff */
[-C--:B------:R-:W-:Y:S01]  /*3d20*/  LEA R244, P0, R3, R232.reuse, 0x1 ;  /* 0x000000e803f47211 */ /* 0x080fe200078008ff */
[----:B------:R-:W-:Y:S01]  /*3d30*/  CS2R R12, SRZ ;  /* 0x00000000000c7805 */ /* 0x000fe2000001ff00 */
[----:B------:R-:W-:Y:S01]  /*3d40*/  LEA R232, P3, R11, R232, 0x1 ;  /* 0x000000e80be87211 */ /* 0x000fe200078608ff */
[----:B------:R-:W-:Y:S01]  /*3d50*/  STL.64 [R1+0x8], R22 ;  /* 0x0000081601007387 */ /* 0x000fe20000100a00 */
[-C--:B------:R-:W-:Y:S02]  /*3d60*/  LEA.HI.X.SX32 R245, R3, R2.reuse, 0x1, P0 ;  /* 0x0000000203f57211 */ /* 0x080fe400000f0eff */
[-C--:B------:R-:W-:Y:S01]  /*3d70*/  LEA.HI.X.SX32 R233, R11, R2.reuse, 0x1, P3 ;  /* 0x000000020be97211 */ /* 0x080fe200018f0eff */
[----:B------:R-:W-:Y:S01]  /*3d80*/  IMAD.SHL.U32 R11, R20, 0x2, RZ ;  /* 0x00000002140b7824 */ /* 0x000fe200078e00ff */
[----:B------:R-:W-:Y:S01]  /*3d90*/  LEA.HI.X.SX32 R237, R5, R2, 0x1, P2 ;  /* 0x0000000205ed7211 */ /* 0x000fe200010f0eff */
[----:B------:R0:W-:Y:S01]  /*3da0*/  STL.64 [R1], R16 ;  /* 0x0000001001007387 */ /* 0x0001e20000100a00 */
[----:B------:R-:W-:-:S02]  /*3db0*/  MOV R2, c[0x0][0x1a4] ;  /* 0x0000690000027a02 */ /* 0x000fc40000000f00 */
[C---:B------:R-:W-:Y:S02]  /*3dc0*/  LOP3.LUT R14, R11.reuse, 0x20, RZ, 0x3c, !PT ;  /* 0x000000200b0e7812 */ /* 0x040fe400078e3cff */
[C---:B------:R-:W-:Y:S01]  /*3dd0*/  LOP3.LUT R14, R11.reuse, 0x50, RZ, 0x3c, !PT ;  /* 0x000000500b0e7812 */ /* 0x040fe200078e3cff */
[----:B------:R-:W-:Y:S01]  /*3de0*/  IMAD.WIDE R144, R2, 0x2, R154 ;  /* 0x0000000202907825 */ /* 0x000fe200078e029a */
[----:B------:R-:W-:Y:S02]  /*3df0*/  LOP3.LUT R14, R18, 0x10, R139, 0x78, !PT ;  /* 0x00000010120e7812 */ /* 0x000fe400078e788b */
[C---:B------:R-:W-:Y:S01]  /*3e00*/  LOP3.LUT R140, R11.reuse, 0x30, RZ, 0x3c, !PT ;  /* 0x000000300b8c7812 */ /* 0x040fe200078e3cff */
[C---:B------:R-:W-:Y:S01]  /*3e10*/  IMAD R4, R2.reuse, 0x3, RZ ;  /* 0x0000000302047824 */ /* 0x040fe200078e02ff */
[C---:B------:R-:W-:Y:S01]  /*3e20*/  LOP3.LUT R141, R11.reuse, 0x10, RZ, 0x3c, !PT ;  /* 0x000000100b8d7812 */ /* 0x040fe200078e3cff */
[C---:B------:R-:W-:Y:S01]  /*3e30*/  IMAD R15, R2.reuse, 0x5, RZ ;  /* 0x00000005020f7824 */ /* 0x040fe200078e02ff */
[C---:B------:R-:W-:Y:S01]  /*3e40*/  LOP3.LUT R140, R11.reuse, 0x60, RZ, 0x3c, !PT ;  /* 0x000000600b8c7812 */ /* 0x040fe200078e3cff */
[C---:B0-----:R-:W-:Y:S01]  /*3e50*/  IMAD R16, R2.reuse, 0x6, RZ ;  /* 0x0000000602107824 */ /* 0x041fe200078e02ff */
[----:B------:R-:W-:Y:S01]  /*3e60*/  LOP3.LUT R141, R11, 0x40, RZ, 0x3c, !PT ;  /* 0x000000400b8d7812 */ /* 0x000fe200078e3cff */
[C---:B------:R-:W-:Y:S01]  /*3e70*/  IMAD R17, R2.reuse, 0x7, RZ ;  /* 0x0000000702117824 */ /* 0x040fe200078e02ff */
[----:B------:R-:W-:Y:S01]  /*3e80*/  LOP3.LUT R140, R7, 0x40, RZ, 0x3c, !PT ;  /* 0x00000040078c7812 */ /* 0x000fe200078e3cff */
[C---:B------:R-:W-:Y:S01]  /*3e90*/  IMAD.SHL.U32 R19, R2.reuse, 0x8, RZ ;  /* 0x0000000802137824 */ /* 0x040fe200078e00ff */
[----:B------:R-:W-:Y:S01]  /*3ea0*/  LOP3.LUT R141, R11, 0x70, RZ, 0x3c, !PT ;  /* 0x000000700b8d7812 */ /* 0x000fe200078e3cff */
[----:B------:R-:W-:Y:S01]  /*3eb0*/  IMAD R20, R2, 0x9, RZ ;  /* 0x0000000902147824 */ /* 0x000fe200078e02ff */
[----:B------:R-:W-:Y:S01]  /*3ec0*/  LOP3.LUT R140, R14, 0x40, RZ, 0x3c, !PT ;  /* 0x000000400e8c7812 */ /* 0x000fe200078e3cff */
[----:B------:R-:W-:Y:S01]  /*3ed0*/  IMAD R21, R2, 0xa, RZ ;  /* 0x0000000a02157824 */ /* 0x000fe200078e02ff */
[----:B------:R-:W-:Y:S01]  /*3ee0*/  LOP3.LUT R3, R0, 0x40, RZ, 0x3c, !PT ;  /* 0x0000004000037812 */ /* 0x000fe200078e3cff */
[C---:B------:R-:W-:Y:S01]  /*3ef0*/  IMAD.WIDE R140, R2.reuse, 0x2, R156 ;  /* 0x00000002028c7825 */ /* 0x040fe200078e029c */
[C---:B------:R-:W-:Y:S01]  /*3f00*/  SHF.L.U32 R3, R2.reuse, 0x1, RZ ;  /* 0x0000000102037819 */ /* 0x040fe200000006ff */
[----:B------:R-:W-:Y:S01]  /*3f10*/  STL.64 [R1+0x7e0], R144 ;  /* 0x0007e09001007387 */ /* 0x000fe20000100a00 */
[C---:B------:R-:W-:Y:S01]  /*3f20*/  SHF.L.U32 R5, R2.reuse, 0x2, RZ ;  /* 0x0000000202057819 */ /* 0x040fe200000006ff */
[C---:B------:R-:W-:Y:S01]  /*3f30*/  IMAD R22, R2.reuse, 0xb, RZ ;  /* 0x0000000b02167824 */ /* 0x040fe200078e02ff */
[C---:B------:R-:W-:Y:S01]  /*3f40*/  SHF.L.U32 R27, R2.reuse, 0x4, RZ ;  /* 0x00000004021b7819 */ /* 0x040fe200000006ff */
[C---:B------:R-:W-:Y:S01]  /*3f50*/  IMAD R23, R2.reuse, 0xc, RZ ;  /* 0x0000000c02177824 */ /* 0x040fe200078e02ff */
[C---:B------:R-:W-:Y:S01]  /*3f60*/  SHF.L.U32 R43, R2.reuse, 0x5, RZ ;  /* 0x00000005022b7819 */ /* 0x040fe200000006ff */
[C---:B------:R-:W-:Y:S01]  /*3f70*/  IMAD R24, R2.reuse, 0xd, RZ ;  /* 0x0000000d02187824 */ /* 0x040fe200078e02ff */
[----:B------:R0:W-:Y:S01]  /*3f80*/  STL.64 [R1+0x7d8], R140 ;  /* 0x0007d88c01007387 */ /* 0x0001e20000100a00 */
[C---:B------:R-:W-:Y:S01]  /*3f90*/  IMAD R25, R2.reuse, 0xe, RZ ;  /* 0x0000000e02197824 */ /* 0x040fe200078e02ff */
[----:B------:R-:W-:Y:S01]  /*3fa0*/  LOP3.LUT P0, RZ, R139, 0x3, RZ, 0xc0, !PT ;  /* 0x000000038bff7812 */ /* 0x000fe2000780c0ff */
[C---:B------:R-:W-:Y:S01]  /*3fb0*/  IMAD R26, R2.reuse, 0xf, RZ ;  /* 0x0000000f021a7824 */ /* 0x040fe200078e02ff */
[----:B------:R-:W-:Y:S01]  /*3fc0*/  LOP3.LUT R139, R9, 0x40, RZ, 0x3c, !PT ;  /* 0x00000040098b7812 */ /* 0x000fe200078e3cff */
[----:B------:R-:W-:Y:S01]  /*3fd0*/  IMAD R28, R2, 0x11, RZ ;  /* 0x00000011021c7824 */ /* 0x000fe200078e02ff */
[----:B------:R-:W-:Y:S01]  /*3fe0*/  LOP3.LUT R18, R14, 0x20, RZ, 0x3c, !PT ;  /* 0x000000200e127812 */ /* 0x000fe200078e3cff */
[----:B------:R-:W-:Y:S01]  /*3ff0*/  IMAD R29, R2, 0x12, RZ ;  /* 0x00000012021d7824 */ /* 0x000fe200078e02ff */
[----:B------:R-:W-:Y:S01]  /*4000*/  LOP3.LUT R139, R14, 0x60, RZ, 0x3c, !PT ;  /* 0x000000600e8b7812 */ /* 0x000fe200078e3cff */
[----:B------:R-:W-:Y:S01]  /*4010*/  IMAD R30, R2, 0x13, RZ ;  /* 0x00000013021e7824 */ /* 0x000fe200078e02ff */
[----:B------:R-:W-:Y:S01]  /*4020*/  LOP3.LUT R18, R8, 0x40, RZ, 0x3c, !PT ;  /* 0x0000004008127812 */ /* 0x000fe200078e3cff */
[----:B------:R-:W-:-:S02]  /*4030*/  IMAD R31, R2, 0x14, RZ ;  /* 0x00000014021f7824 */ /* 0x000fc400078e02ff */
[C---:B------:R-:W-:Y:S02]  /*4040*/  IMAD R32, R2.reuse, 0x15, RZ ;  /* 0x0000001502207824 */ /* 0x040fe400078e02ff */
[C---:B------:R-:W-:Y:S02]  /*4050*/  IMAD R33, R2.reuse, 0x16, RZ ;  /* 0x0000001602217824 */ /* 0x040fe400078e02ff */
[C---:B------:R-:W-:Y:S02]  /*4060*/  IMAD R34, R2.reuse, 0x17, RZ ;  /* 0x0000001702227824 */ /* 0x040fe400078e02ff */
[C---:B------:R-:W-:Y:S02]  /*4070*/  IMAD R35, R2.reuse, 0x18, RZ ;  /* 0x0000001802237824 */ /* 0x040fe400078e02ff */
[C---:B------:R-:W-:Y:S02]  /*4080*/  IMAD R36, R2.reuse, 0x19, RZ ;  /* 0x0000001902247824 */ /* 0x040fe400078e02ff */
        /* <DEDUP_REMOVED lines=37> */
[----:B------:R-:W-:-:S04]  /*42e0*/  IMAD.WIDE R142, R3, 0x2, R154 ;  /* 0x00000002038e7825 */ /* 0x000fc800078e029a */
[----:B------:R-:W-:Y:S01]  /*42f0*/  IMAD.WIDE R2, R3, 0x2, R156 ;  /* 0x0000000203027825 */ /* 0x000fe200078e029c */
[----:B------:R1:W-:Y:S03]  /*4300*/  STL.64 [R1+0x7d0], R142 ;  /* 0x0007d08e01007387 */ /* 0x0003e60000100a00 */
[C---:B0-----:R-:W-:Y:S01]  /*4310*/  IMAD.WIDE R140, R4.reuse, 0x2, R154 ;  /* 0x00000002048c7825 */ /* 0x041fe200078e029a */
[----:B------:R0:W-:Y:S04]  /*4320*/  STL.64 [R1+0x7c8], R2 ;  /* 0x0007c80201007387 */ /* 0x0001e80000100a00 */
[----:B------:R2:W-:Y:S01]  /*4330*/  STL.64 [R1+0x7c0], R140 ;  /* 0x0007c08c01007387 */ /* 0x0005e20000100a00 */
[----:B-1----:R-:W-:-:S04]  /*4340*/  IMAD.WIDE R142, R4, 0x2, R156 ;  /* 0x00000002048e7825 */ /* 0x002fc800078e029c */
[C---:B0-----:R-:W-:Y:S01]  /*4350*/  IMAD.WIDE R2, R5.reuse, 0x2, R154 ;  /* 0x0000000205027825 */ /* 0x041fe200078e029a */
[----:B------:R-:W-:Y:S03]  /*4360*/  STL.64 [R1+0x7b8], R142 ;  /* 0x0007b88e01007387 */ /* 0x000fe60000100a00 */
[----:B--2---:R-:W-:Y:S01]  /*4370*/  IMAD.WIDE R140, R5, 0x2, R156 ;  /* 0x00000002058c7825 */ /* 0x004fe200078e029c */
[----:B------:R0:W-:Y:S03]  /*4380*/  STL.64 [R1+0x7b0], R2 ;  /* 0x0007b00201007387 */ /* 0x0001e60000100a00 */
[C---:B------:R-:W-:Y:S01]  /*4390*/  IMAD.WIDE R4, R15.reuse, 0x2, R154 ;  /* 0x000000020f047825 */ /* 0x040fe200078e029a */
[----:B------:R1:W-:Y:S04]  /*43a0*/  STL.64 [R1+0x7a8], R140 ;  /* 0x0007a88c01007387 */ /* 0x0003e80000100a00 */
[----:B------:R2:W-:Y:S01]  /*43b0*/  STL.64 [R1+0x7a0], R4 ;  /* 0x0007a00401007387 */ /* 0x0005e20000100a00 */
[----:B0-----:R-:W-:-:S04]  /*43c0*/  IMAD.WIDE R2, R15, 0x2, R156 ;  /* 0x000000020f027825 */ /* 0x001fc800078e029c */
[C---:B-1----:R-:W-:Y:S01]  /*43d0*/  IMAD.WIDE R140, R16.reuse, 0x2, R154 ;  /* 0x00000002108c7825 */ /* 0x042fe200078e029a */
[----:B------:R0:W-:Y:S03]  /*43e0*/  STL.64 [R1+0x798], R2 ;  /* 0x0007980201007387 */ /* 0x0001e60000100a00 */
[----:B--2---:R-:W-:Y:S01]  /*43f0*/  IMAD.WIDE R4, R16, 0x2, R156 ;  /* 0x0000000210047825 */ /* 0x004fe200078e029c */
[----:B------:R-:W-:Y:S04]  /*4400*/  STL.64 [R1+0x790], R140 ;  /* 0x0007908c01007387 */ /* 0x000fe80000100a00 */
[----:B------:R1:W-:Y:S01]  /*4410*/  STL.64 [R1+0x788], R4 ;  /* 0x0007880401007387 */ /* 0x0003e20000100a00 */
[----:B0-----:R-:W-:-:S04]  /*4420*/  IMAD.WIDE R2, R17, 0x2, R154 ;  /* 0x0000000211027825 */ /* 0x001fc800078e029a */
[----:B------:R-:W-:Y:S01]  /*4430*/  IMAD.WIDE R16, R17, 0x2, R156 ;  /* 0x0000000211107825 */ /* 0x000fe200078e029c */
[----:B------:R0:W-:Y:S03]  /*4440*/  STL.64 [R1+0x780], R2 ;  /* 0x0007800201007387 */ /* 0x0001e60000100a00 */
[C---:B-1----:R-:W-:Y:S01]  /*4450*/  IMAD.WIDE R4, R19.reuse, 0x2, R154 ;  /* 0x0000000213047825 */ /* 0x042fe200078e029a */
[----:B------:R1:W-:Y:S04]  /*4460*/  STL.64 [R1+0x778], R16 ;  /* 0x0007781001007387 */ /* 0x0003e80000100a00 */
[----:B------:R2:W-:Y:S01]  /*4470*/  STL.64 [R1+0x770], R4 ;  /* 0x0007700401007387 */ /* 0x0005e20000100a00 */
[----:B0-----:R-:W-:-:S04]  /*4480*/  IMAD.WIDE R2, R19, 0x2, R156 ;  /* 0x0000000213027825 */ /* 0x001fc800078e029c */
[C---:B-1----:R-:W-:Y:S01]  /*4490*/  IMAD.WIDE R16, R20.reuse, 0x2, R154 ;  /* 0x0000000214107825 */ /* 0x042fe200078e029a */
[----:B------:R0:W-:Y:S03]  /*44a0*/  STL.64 [R1+0x768], R2 ;  /* 0x0007680201007387 */ /* 0x0001e60000100a00 */
[----:B--2---:R-:W-:Y:S01]  /*44b0*/  IMAD.WIDE R4, R20, 0x2, R156 ;  /* 0x0000000214047825 */ /* 0x004fe200078e029c */
[----:B------:R1:W-:Y:S04]  /*44c0*/  STL.64 [R1+0x760], R16 ;  /* 0x0007601001007387 */ /* 0x0003e80000100a00 */
[----:B------:R2:W-:Y:S01]  /*44d0*/  STL.64 [R1+0x758], R4 ;  /* 0x0007580401007387 */ /* 0x0005e20000100a00 */
[----:B0-----:R-:W-:-:S04]  /*44e0*/  IMAD.WIDE R2, R21, 0x2, R154 ;  /* 0x0000000215027825 */ /* 0x001fc800078e029a */
[----:B-1----:R-:W-:Y:S01]  /*44f0*/  IMAD.WIDE R16, R21, 0x2, R156 ;  /* 0x0000000215107825 */ /* 0x002fe200078e029c */
[----:B------:R0:W-:Y:S03]  /*4500*/  STL.64 [R1+0x750], R2 ;  /* 0x0007500201007387 */ /* 0x0001e60000100a00 */
[C---:B--2---:R-:W-:Y:S01]  /*4510*/  IMAD.WIDE R4, R22.reuse, 0x2, R154 ;  /* 0x0000000216047825 */ /* 0x044fe200078e029a */
        /* <DEDUP_REMOVED lines=212> */
[----:B0-----:R-:W-:-:S03]  /*5260*/  LOP3.LUT R2, R10, 0x20, RZ, 0x3c, !PT ;  /* 0x000000200a027812 */ /* 0x001fc600078e3cff */
.L_x_1:
[----:B------:R-:W2:Y:S04]  /*5270*/  LDL.64 R28, [R1+0x7c0] ;  /* 0x0007c000011c7983 */ /* 0x000ea80000100a00 */
[----:B------:R-:W3:Y:S04]  /*5280*/  LDL.64 R36, [R1+0x7d0] ;  /* 0x0007d00001247983 */ /* 0x000ee80000100a00 */
[----:B------:R-:W4:Y:S04]  /*5290*/  LDL.64 R26, [R1+0x7b8] ;  /* 0x0007b800011a7983 */ /* 0x000f280000100a00 */
[----:B------:R-:W5:Y:S04]  /*52a0*/  LDL.64 R24, [R1+0x7b0] ;  /* 0x0007b00001187983 */ /* 0x000f680000100a00 */
[----:B------:R-:W5:Y:S04]  /*52b0*/  LDL.64 R18, [R1+0x7d8] ;  /* 0x0007d80001127983 */ /* 0x000f680000100a00 */
[----:B------:R-:W5:Y:S04]  /*52c0*/  LDL.64 R34, [R1+0x7a0] ;  /* 0x0007a00001227983 */ /* 0x000f680000100a00 */
[----:B------:R-:W5:Y:S04]  /*52d0*/  LDL.64 R32, [R1+0x798] ;  /* 0x0007980001207983 */ /* 0x000f680000100a00 */
[----:B------:R-:W5:Y:S04]  /*52e0*/  LDL.64 R42, [R1+0x778] ;  /* 0x00077800012a7983 */ /* 0x000f680000100a00 */
[----:B-1----:R-:W5:Y:S04]  /*52f0*/  LDL.64 R16, [R1+0x7c8] ;  /* 0x0007c80001107983 */ /* 0x002f680000100a00 */
[----:B------:R-:W5:Y:S04]  /*5300*/  LDL.64 R22, [R1+0x788] ;  /* 0x0007880001167983 */ /* 0x000f680000100a00 */
[----:B------:R-:W5:Y:S04]  /*5310*/  LDL.64 R38, [R1+0x7a8] ;  /* 0x0007a80001267983 */ /* 0x000f680000100a00 */
[----:B------:R-:W5:Y:S01]  /*5320*/  LDL.64 R44, [R1+0x750] ;  /* 0x00075000012c7983 */ /* 0x000f620000100a00 */
[----:B------:R-:W-:-:S03]  /*5330*/  IMAD.WIDE R4, R13, 0x2, R154 ;  /* 0x000000020d047825 */ /* 0x000fc600078e029a */
[----:B------:R-:W5:Y:S04]  /*5340*/  LDL.64 R116, [R1+0x730] ;  /* 0x0007300001747983 */ /* 0x000f680000100a00 */
[----:B------:R4:W5:Y:S04]  /*5350*/  LDG.E.U16 R169, [R4.64] ;  /* 0x0000000404a97981 */ /* 0x000968000c1e1500 */
[----:B------:R-:W5:Y:S04]  /*5360*/  LDL.64 R136, [R1+0x708] ;  /* 0x0007080001887983 */ /* 0x000f680000100a00 */
[----:B------:R-:W5:Y:S04]  /*5370*/  LDL.64 R120, [R1+0x738] ;  /* 0x0007380001787983 */ /* 0x000f680000100a00 */
[----:B------:R-:W5:Y:S04]  /*5380*/  LDL.64 R46, [R1+0x728] ;  /* 0x00072800012e7983 */ /* 0x000f680000100a00 */
        /* <DEDUP_REMOVED lines=40> */
[----:B------:R-:W5:Y:S01]  /*5610*/  LDL.64 R250, [R1+0x100] ;  /* 0x0001000001fa7983 */ /* 0x000f620000100a00 */
[----:B--2---:R-:W-:-:S03]  /*5620*/  IMAD.WIDE R124, R13, 0x2, R28 ;  /* 0x000000020d7c7825 */ /* 0x004fc600078e021c */
[----:B------:R-:W2:Y:S01]  /*5630*/  LDL.64 R28, [R1+0x768] ;  /* 0x00076800011c7983 */ /* 0x000ea20000100a00 */
[----:B---3--:R-:W-:-:S03]  /*5640*/  IMAD.WIDE R134, R13, 0x2, R36 ;  /* 0x000000020d867825 */ /* 0x008fc600078e0224 */
[----:B------:R-:W3:Y:S01]  /*5650*/  LDL.64 R36, [R1+0x770] ;  /* 0x0007700001247983 */ /* 0x000ee20000100a00 */
[----:B----4-:R-:W-:-:S03]  /*5660*/  IMAD.WIDE R4, R13, 0x2, R26 ;  /* 0x000000020d047825 */ /* 0x010fc600078e021a */
[----:B------:R-:W2:Y:S01]  /*5670*/  LDL.64 R26, [R1+0x760] ;  /* 0x00076000011a7983 */ /* 0x000ea20000100a00 */
[----:B-----5:R-:W-:-:S03]  /*5680*/  IMAD.WIDE R114, R13, 0x2, R24 ;  /* 0x000000020d727825 */ /* 0x020fc600078e0218 */
[----:B------:R-:W5:Y:S01]  /*5690*/  LDL.64 R24, [R1+0x758] ;  /* 0x0007580001187983 */ /* 0x000f620000100a00 */
[----:B------:R-:W-:-:S03]  /*56a0*/  IMAD.WIDE R18, R13, 0x2, R18 ;  /* 0x000000020d127825 */ /* 0x000fc600078e0212 */
[----:B------:R1:W2:Y:S01]  /*56b0*/  LDG.E.U16 R123, [R4.64] ;  /* 0x00000004047b7981 */ /* 0x0002a2000c1e1500 */
[----:B------:R-:W-:-:S03]  /*56c0*/  IMAD.WIDE R40, R13, 0x2, R34 ;  /* 0x000000020d287825 */ /* 0x000fc600078e0222 */
[----:B------:R-:W2:Y:S04]  /*56d0*/  LDL.64 R34, [R1+0x748] ;  /* 0x0007480001227983 */ /* 0x000ea80000100a00 */
[----:B------:R0:W2:Y:S01]  /*56e0*/  LDG.E.U16 R143, [R18.64] ;  /* 0x00000004128f7981 */ /* 0x0000a2000c1e1500 */
[----:B-1----:R-:W-:-:S03]  /*56f0*/  IMAD.WIDE R4, R13, 0x2, R32 ;  /* 0x000000020d047825 */ /* 0x002fc600078e0220 */
[----:B------:R-:W2:Y:S01]  /*5700*/  LDL.64 R32, [R1+0x740] ;  /* 0x0007400001207983 */ /* 0x000ea20000100a00 */
[----:B------:R-:W-:-:S03]  /*5710*/  IMAD.WIDE R16, R13, 0x2, R16 ;  /* 0x000000020d107825 */ /* 0x000fc600078e0210 */
[----:B------:R1:W2:Y:S01]  /*5720*/  LDG.E.U16 R124, [R124.64] ;  /* 0x000000047c7c7981 */ /* 0x0002a2000c1e1500 */
[----:B0-----:R-:W-:-:S03]  /*5730*/  IMAD.WIDE R18, R13, 0x2, R42 ;  /* 0x000000020d127825 */ /* 0x001fc600078e022a */
[----:B------:R-:W2:Y:S01]  /*5740*/  LDL.64 R42, [R1+0x720] ;  /* 0x00072000012a7983 */ /* 0x000ea20000100a00 */
[----:B------:R-:W-:-:S03]  /*5750*/  IMAD.WIDE R22, R13, 0x2, R22 ;  /* 0x000000020d167825 */ /* 0x000fc600078e0216 */
[----:B------:R0:W2:Y:S04]  /*5760*/  LDG.E.U16 R133, [R16.64] ;  /* 0x0000000410857981 */ /* 0x0000a8000c1e1500 */
[----:B------:R1:W2:Y:S04]  /*5770*/  LDG.E.U16 R19, [R18.64] ;  /* 0x0000000412137981 */ /* 0x0002a8000c1e1500 */
[----:B------:R1:W2:Y:S01]  /*5780*/  LDG.E.U16 R114, [R114.64] ;  /* 0x0000000472727981 */ /* 0x0002a2000c1e1500 */
[----:B0-----:R-:W-:-:S03]  /*5790*/  IMAD.WIDE R16, R13, 0x2, R38 ;  /* 0x000000020d107825 */ /* 0x001fc600078e0226 */
[----:B------:R2:W2:Y:S04]  /*57a0*/  LDG.E.U16 R39, [R4.64] ;  /* 0x0000000404277981 */ /* 0x0004a8000c1e1500 */
[----:B------:R3:W2:Y:S04]  /*57b0*/  LDG.E.U16 R113, [R16.64] ;  /* 0x0000000410717981 */ /* 0x0006a8000c1e1500 */
[----:B------:R0:W2:Y:S04]  /*57c0*/  LDG.E.U16 R134, [R134.64] ;  /* 0x0000000486867981 */ /* 0x0000a8000c1e1500 */
[----:B------:R0:W2:Y:S02]  /*57d0*/  LDG.E.U16 R40, [R40.64] ;  /* 0x0000000428287981 */ /* 0x0000a4000c1e1500 */
[----:B--2---:R-:W-:-:S02]  /*57e0*/  IMAD.WIDE R4, R13, 0x2, R28 ;  /* 0x000000020d047825 */ /* 0x004fc400078e021c */
[----:B------:R2:W4:Y:S02]  /*57f0*/  LDG.E.U16 R29, [R22.64] ;  /* 0x00000004161d7981 */ /* 0x000524000c1e1500 */
[C---:B---3--:R-:W-:Y:S02]  /*5800*/  IMAD.WIDE R16, R13.reuse, 0x2, R36 ;  /* 0x000000020d107825 */ /* 0x048fe400078e0224 */
[----:B------:R-:W3:Y:S04]  /*5810*/  LDL.64 R36, [R1+0x718] ;  /* 0x0007180001247983 */ /* 0x000ee80000100a00 */
[----:B------:R0:W3:Y:S01]  /*5820*/  LDG.E.U16 R3, [R16.64] ;  /* 0x0000000410037981 */ /* 0x0000e2000c1e1500 */
[----:B--2---:R-:W-:-:S03]  /*5830*/  IMAD.WIDE R22, R13, 0x2, R44 ;  /* 0x000000020d167825 */ /* 0x004fc600078e022c */
[----:B------:R-:W2:Y:S01]  /*5840*/  LDL.64 R44, [R1+0x6f8] ;  /* 0x0006f800012c7983 */ /* 0x000ea20000100a00 */
[----:B-----5:R-:W-:-:S03]  /*5850*/  IMAD.WIDE R24, R13, 0x2, R24 ;  /* 0x000000020d187825 */ /* 0x020fc600078e0218 */
[----:B------:R5:W3:Y:S01]  /*5860*/  LDG.E.U16 R151, [R4.64] ;  /* 0x0000000404977981 */ /* 0x000ae2000c1e1500 */
[----:B0-----:R-:W-:-:S03]  /*5870*/  IMAD.WIDE R16, R13, 0x2, R34 ;  /* 0x000000020d107825 */ /* 0x001fc600078e0222 */
[----:B------:R0:W4:Y:S04]  /*5880*/  LDG.E.U16 R141, [R24.64] ;  /* 0x00000004188d7981 */ /* 0x000128000c1e1500 */
[----:B------:R1:W4:Y:S01]  /*5890*/  LDG.E.U16 R131, [R16.64] ;  /* 0x0000000410837981 */ /* 0x000322000c1e1500 */
[----:B-----5:R-:W-:-:S03]  /*58a0*/  IMAD.WIDE R4, R13, 0x2, R32 ;  /* 0x000000020d047825 */ /* 0x020fc600078e0220 */
[----:B------:R-:W5:Y:S01]  /*58b0*/  LDL.64 R32, [R1+0x6e0] ;  /* 0x0006e00001207983 */ /* 0x000f620000100a00 */
[----:B0-----:R-:W-:-:S03]  /*58c0*/  IMAD.WIDE R24, R13, 0x2, R116 ;  /* 0x000000020d187825 */ /* 0x001fc600078e0274 */
[----:B------:R-:W4:Y:S01]  /*58d0*/  LDL.64 R116, [R1+0x6d0] ;  /* 0x0006d00001747983 */ /* 0x000f220000100a00 */
[----:B-1----:R-:W-:-:S03]  /*58e0*/  IMAD.WIDE R16, R13, 0x2, R42 ;  /* 0x000000020d107825 */ /* 0x002fc600078e022a */
[----:B------:R-:W4:Y:S04]  /*58f0*/  LDL.64 R42, [R1+0x6c8] ;  /* 0x0006c800012a7983 */ /* 0x000f280000100a00 */
[----:B------:R-:W4:Y:S01]  /*5900*/  LDL.64 R34, [R1+0x6e8] ;  /* 0x0006e80001227983 */ /* 0x000f220000100a00 */
[----:B------:R-:W-:-:S03]  /*5910*/  IMAD.WIDE R26, R13, 0x2, R26 ;  /* 0x000000020d1a7825 */ /* 0x000fc600078e021a */
[----:B------:R0:W4:Y:S04]  /*5920*/  LDG.E.U16 R112, [R24.64] ;  /* 0x0000000418707981 */ /* 0x000128000c1e1500 */
[----:B------:R1:W4:Y:S04]  /*5930*/  LDG.E.U16 R142, [R26.64] ;  /* 0x000000041a8e7981 */ /* 0x000328000c1e1500 */
[----:B------:R1:W4:Y:S01]  /*5940*/  LDG.E.U16 R132, [R22.64] ;  /* 0x0000000416847981 */ /* 0x000322000c1e1500 */
[----:B0-----:R-:W-:-:S03]  /*5950*/  IMAD.WIDE R24, R13, 0x2, R136 ;  /* 0x000000020d187825 */ /* 0x001fc600078e0288 */
[----:B------:R-:W4:Y:S01]  /*5960*/  LDL.64 R136, [R1+0x6b0] ;  /* 0x0006b00001887983 */ /* 0x000f220000100a00 */
[----:B-1----:R-:W-:-:S03]  /*5970*/  IMAD.WIDE R26, R13, 0x2, R120 ;  /* 0x000000020d1a7825 */ /* 0x002fc600078e0278 */
[----:B------:R2:W4:Y:S01]  /*5980*/  LDG.E.U16 R38, [R16.64] ;  /* 0x0000000410267981 */ /* 0x000522000c1e1500 */
[----:B------:R-:W-:-:S03]  /*5990*/  IMAD.WIDE R22, R13, 0x2, R46 ;  /* 0x000000020d167825 */ /* 0x000fc600078e022e */
[----:B------:R0:W4:Y:S04]  /*59a0*/  LDG.E.U16 R121, [R26.64] ;  /* 0x000000041a797981 */ /* 0x000128000c1e1500 */
[----:B------:R1:W4:Y:S04]  /*59b0*/  LDG.E.U16 R47, [R22.64] ;  /* 0x00000004162f7981 */ /* 0x000328000c1e1500 */
[----:B------:R3:W4:Y:S01]  /*59c0*/  LDG.E.U16 R122, [R4.64] ;  /* 0x00000004047a7981 */ /* 0x000722000c1e1500 */
[----:B0-----:R-:W-:-:S04]  /*59d0*/  IMAD.WIDE R26, R13, 0x2, R138 ;  /* 0x000000020d1a7825 */ /* 0x001fc800078e028a */
[C---:B-1----:R-:W-:Y:S01]  /*59e0*/  IMAD.WIDE R22, R13.reuse, 0x2, R118 ;  /* 0x000000020d167825 */ /* 0x042fe200078e0276 */
[----:B------:R0:W4:Y:S04]  /*59f0*/  LDG.E.U16 R28, [R26.64] ;  /* 0x000000041a1c7981 */ /* 0x000128000c1e1500 */
[----:B------:R-:W4:Y:S04]  /*5a00*/  LDL.64 R118, [R1+0x6a8] ;  /* 0x0006a80001767983 */ /* 0x000f280000100a00 */
[----:B------:R4:W4:Y:S04]  /*5a10*/  LDG.E.U16 R18, [R22.64] ;  /* 0x0000000416127981 */ /* 0x000928000c1e1500 */
[----:B0-----:R0:W4:Y:S02]  /*5a20*/  LDG.E.U16 R27, [R24.64] ;  /* 0x00000004181b7981 */ /* 0x001124000c1e1500 */
[----:B0-----:R-:W-:-:S02]  /*5a30*/  IMAD.WIDE R24, R13, 0x2, R126 ;  /* 0x000000020d187825 */ /* 0x001fc400078e027e */
[----:B------:R-:W4:Y:S04]  /*5a40*/  LDL.64 R126, [R1+0x680] ;  /* 0x00068000017e7983 */ /* 0x000f280000100a00 */
[----:B------:R0:W4:Y:S01]  /*5a50*/  LDG.E.U16 R139, [R24.64] ;  /* 0x00000004188b7981 */ /* 0x000122000c1e1500 */
[----:B--2---:R-:W-:-:S03]  /*5a60*/  IMAD.WIDE R16, R13, 0x2, R44 ;  /* 0x000000020d107825 */ /* 0x004fc600078e022c */
[----:B------:R-:W2:Y:S01]  /*5a70*/  LDL.64 R44, [R1+0x6a0] ;  /* 0x0006a000012c7983 */ /* 0x000ea20000100a00 */
[----:B---3--:R-:W-:-:S03]  /*5a80*/  IMAD.WIDE R4, R13, 0x2, R36 ;  /* 0x000000020d047825 */ /* 0x008fc600078e0224 */
[----:B------:R1:W3:Y:S04]  /*5a90*/  LDG.E.U16 R17, [R16.64] ;  /* 0x0000000410117981 */ /* 0x0002e8000c1e1500 */
[----:B------:R0:W3:Y:S01]  /*5aa0*/  LDG.E.U16 R37, [R4.64] ;  /* 0x0000000404257981 */ /* 0x0000e2000c1e1500 */
[----:B-----5:R-:W-:-:S04]  /*5ab0*/  IMAD.WIDE R32, R13, 0x2, R32 ;  /* 0x000000020d207825 */ /* 0x020fc800078e0220 */
[C---:B0-----:R-:W-:Y:S01]  /*5ac0*/  IMAD.WIDE R4, R13.reuse, 0x2, R128 ;  /* 0x000000020d047825 */ /* 0x041fe200078e0280 */
[----:B------:R0:W5:Y:S03]  /*5ad0*/  LDG.E.U16 R140, [R32.64] ;  /* 0x00000004208c7981 */ /* 0x000166000c1e1500 */
[C---:B----4-:R-:W-:Y:S01]  /*5ae0*/  IMAD.WIDE R22, R13.reuse, 0x2, R116 ;  /* 0x000000020d167825 */ /* 0x050fe200078e0274 */
[----:B------:R4:W3:Y:S04]  /*5af0*/  LDG.E.U16 R150, [R4.64] ;  /* 0x0000000404967981 */ /* 0x0008e8000c1e1500 */
[----:B------:R-:W3:Y:S01]  /*5b00*/  LDL.64 R116, [R1+0x670] ;  /* 0x0006700001747983 */ /* 0x000ee20000100a00 */
[----:B0-----:R-:W-:-:S03]  /*5b10*/  IMAD.WIDE R32, R13, 0x2, R146 ;  /* 0x000000020d207825 */ /* 0x001fc600078e0292 */
[----:B------:R-:W5:Y:S01]  /*5b20*/  LDL.64 R146, [R1+0x658] ;  /* 0x0006580001927983 */ /* 0x000f620000100a00 */
[----:B----4-:R-:W-:-:S03]  /*5b30*/  IMAD.WIDE R4, R13, 0x2, R42 ;  /* 0x000000020d047825 */ /* 0x010fc600078e022a */
[----:B------:R-:W4:Y:S01]  /*5b40*/  LDL.64 R42, [R1+0x668] ;  /* 0x00066800012a7983 */ /* 0x000f220000100a00 */
[----:B------:R-:W-:-:S03]  /*5b50*/  IMAD.WIDE R34, R13, 0x2, R34 ;  /* 0x000000020d227825 */ /* 0x000fc600078e0222 */
[----:B------:R0:W5:Y:S01]  /*5b60*/  LDG.E.U16 R130, [R22.64] ;  /* 0x0000000416827981 */ /* 0x000162000c1e1500 */
[----:B------:R-:W-:-:S03]  /*5b70*/  IMAD.WIDE R24, R13, 0x2, R136 ;  /* 0x000000020d187825 */ /* 0x000fc600078e0288 */
[----:B------:R0:W5:Y:S04]  /*5b80*/  LDG.E.U16 R149, [R34.64] ;  /* 0x0000000422957981 */ /* 0x000168000c1e1500 */
[----:B------:R-:W5:Y:S04]  /*5b90*/  LDL.64 R136, [R1+0x650] ;  /* 0x0006500001887983 */ /* 0x000f680000100a00 */
[----:B------:R1:W5:Y:S01]  /*5ba0*/  LDG.E.U16 R46, [R24.64] ;  /* 0x00000004182e7981 */ /* 0x000362000c1e1500 */
[----:B0-----:R-:W-:-:S03]  /*5bb0*/  IMAD.WIDE R34, R13, 0x2, R160 ;  /* 0x000000020d227825 */ /* 0x001fc600078e02a0 */
[----:B------:R-:W5:Y:S04]  /*5bc0*/  LDL.64 R160, [R1+0x638] ;  /* 0x0006380001a07983 */ /* 0x000f680000100a00 */
[----:B------:R2:W5:Y:S01]  /*5bd0*/  LDG.E.U16 R129, [R4.64] ;  /* 0x0000000404817981 */ /* 0x000562000c1e1500 */
[----:B-1----:R-:W-:-:S03]  /*5be0*/  IMAD.WIDE R24, R13, 0x2, R166 ;  /* 0x000000020d187825 */ /* 0x002fc600078e02a6 */
[----:B------:R-:W5:Y:S04]  /*5bf0*/  LDL.64 R166, [R1+0x630] ;  /* 0x0006300001a67983 */ /* 0x000f680000100a00 */
[----:B------:R0:W5:Y:S01]  /*5c00*/  LDG.E.U16 R120, [R34.64] ;  /* 0x0000000422787981 */ /* 0x000162000c1e1500 */
[----:B------:R-:W-:-:S03]  /*5c10*/  IMAD.WIDE R22, R13, 0x2, R118 ;  /* 0x000000020d167825 */ /* 0x000fc600078e0276 */
[----:B------:R1:W5:Y:S01]  /*5c20*/  LDG.E.U16 R119, [R32.64] ;  /* 0x0000000420777981 */ /* 0x000362000c1e1500 */
[----:B------:R-:W-:-:S03]  /*5c30*/  IMAD.WIDE R144, R13, 0x2, R20 ;  /* 0x000000020d907825 */ /* 0x000fc600078e0214 */
[----:B------:R-:W5:Y:S01]  /*5c40*/  LDL.64 R20, [R1+0x780] ;  /* 0x0007800001147983 */ /* 0x000f620000100a00 */
[----:B0-----:R-:W-:-:S03]  /*5c50*/  IMAD.WIDE R34, R13, 0x2, R172 ;  /* 0x000000020d227825 */ /* 0x001fc600078e02ac */
[----:B------:R-:W5:Y:S01]  /*5c60*/  LDL.64 R172, [R1+0x600] ;  /* 0x0006000001ac7983 */ /* 0x000f620000100a00 */
[----:B--2---:R-:W-:-:S03]  /*5c70*/  IMAD.WIDE R4, R13, 0x2, R44 ;  /* 0x000000020d047825 */ /* 0x004fc600078e022c */
[----:B------:R0:W2:Y:S04]  /*5c80*/  LDG.E.U16 R35, [R34.64] ;  /* 0x0000000422237981 */ /* 0x0000a8000c1e1500 */
[----:B------:R0:W2:Y:S04]  /*5c90*/  LDG.E.U16 R45, [R22.64] ;  /* 0x00000004162d7981 */ /* 0x0000a8000c1e1500 */
[----:B------:R0:W2:Y:S01]  /*5ca0*/  LDG.E.U16 R36, [R4.64] ;  /* 0x0000000404247981 */ /* 0x0000a2000c1e1500 */
[----:B---3--:R-:W-:-:S03]  /*5cb0*/  IMAD.WIDE R116, R13, 0x2, R116 ;  /* 0x000000020d747825 */ /* 0x008fc600078e0274 */
[----:B------:R3:W2:Y:S01]  /*5cc0*/  LDG.E.U16 R144, [R144.64] ;  /* 0x0000000490907981 */ /* 0x0006a2000c1e1500 */
[----:B0-----:R-:W-:-:S03]  /*5cd0*/  IMAD.WIDE R22, R13, 0x2, R126 ;  /* 0x000000020d167825 */ /* 0x001fc600078e027e */
[----:B------:R0:W2:Y:S04]  /*5ce0*/  LDG.E.U16 R148, [R116.64] ;  /* 0x0000000474947981 */ /* 0x0000a8000c1e1500 */
[----:B------:R-:W2:Y:S01]  /*5cf0*/  LDL.64 R126, [R1+0x628] ;  /* 0x00062800017e7983 */ /* 0x000ea20000100a00 */
[----:B----4-:R-:W-:-:S03]  /*5d00*/  IMAD.WIDE R42, R13, 0x2, R42 ;  /* 0x000000020d2a7825 */ /* 0x010fc600078e022a */
[----:B------:R5:W2:Y:S01]  /*5d10*/  LDG.E.U16 R16, [R22.64] ;  /* 0x0000000416107981 */ /* 0x000aa2000c1e1500 */
[----:B0-----:R-:W-:-:S03]  /*5d20*/  IMAD.WIDE R116, R13, 0x2, R164 ;  /* 0x000000020d747825 */ /* 0x001fc600078e02a4 */
[----:B------:R-:W3:Y:S04]  /*5d30*/  LDL.64 R164, [R1+0x5f8] ;  /* 0x0005f80001a47983 */ /* 0x000ee80000100a00 */
[----:B------:R0:W3:Y:S01]  /*5d40*/  LDG.E.U16 R25, [R24.64] ;  /* 0x0000000418197981 */ /* 0x0000e2000c1e1500 */
[----:B-----5:R-:W-:-:S03]  /*5d50*/  IMAD.WIDE R22, R13, 0x2, R146 ;  /* 0x000000020d167825 */ /* 0x020fc600078e0292 */
[----:B------:R5:W3:Y:S02]  /*5d60*/  LDG.E.U16 R147, [R42.64] ;  /* 0x000000042a937981 */ /* 0x000ae4000c1e1500 */
[C---:B-----5:R-:W-:Y:S02]  /*5d70*/  IMAD.WIDE R42, R13.reuse, 0x2, R162 ;  /* 0x000000020d2a7825 */ /* 0x060fe400078e02a2 */
[----:B------:R-:W5:Y:S02]  /*5d80*/  LDL.64 R162, [R1+0x5f0] ;  /* 0x0005f00001a27983 */ /* 0x000f640000100a00 */
[C---:B------:R-:W-:Y:S02]  /*5d90*/  IMAD.WIDE R4, R13.reuse, 0x2, R158 ;  /* 0x000000020d047825 */ /* 0x040fe400078e029e */
[----:B------:R-:W2:Y:S02]  /*5da0*/  LDL.64 R158, [R1+0x620] ;  /* 0x00062000019e7983 */ /* 0x000ea40000100a00 */
[----:B-1----:R-:W-:-:S02]  /*5db0*/  IMAD.WIDE R32, R13, 0x2, R170 ;  /* 0x000000020d207825 */ /* 0x002fc400078e02aa */
[----:B------:R1:W2:Y:S04]  /*5dc0*/  LDG.E.U16 R15, [R4.64] ;  /* 0x00000004040f7981 */ /* 0x0002a8000c1e1500 */
[----:B------:R0:W2:Y:S04]  /*5dd0*/  LDG.E.U16 R26, [R32.64] ;  /* 0x00000004201a7981 */ /* 0x0000a8000c1e1500 */
[----:B------:R-:W2:Y:S04]  /*5de0*/  LDL.64 R170, [R1+0x5c0] ;  /* 0x0005c00001aa7983 */ /* 0x000ea80000100a00 */
[----:B------:R2:W2:Y:S01]  /*5df0*/  LDG.E.U16 R118, [R42.64] ;  /* 0x000000042a767981 */ /* 0x0004a2000c1e1500 */
[----:B0-----:R-:W-:-:S03]  /*5e00*/  IMAD.WIDE R32, R13, 0x2, R152 ;  /* 0x000000020d207825 */ /* 0x001fc600078e0298 */
[----:B------:R-:W2:Y:S04]  /*5e10*/  LDL.64 R152, [R1+0x610] ;  /* 0x0006100001987983 */ /* 0x000ea80000100a00 */
[----:B------:R0:W2:Y:S01]  /*5e20*/  LDG.E.U16 R138, [R32.64] ;  /* 0x00000004208a7981 */ /* 0x0000a2000c1e1500 */
[----:B-1----:R-:W-:-:S03]  /*5e30*/  IMAD.WIDE R4, R13, 0x2, R136 ;  /* 0x000000020d047825 */ /* 0x002fc600078e0288 */
[----:B------:R1:W2:Y:S04]  /*5e40*/  LDG.E.U16 R137, [R22.64] ;  /* 0x0000000416897981 */ /* 0x0002a8000c1e1500 */
[----:B------:R2:W2:Y:S01]  /*5e50*/  LDG.E.U16 R128, [R4.64] ;  /* 0x0000000404807981 */ /* 0x0004a2000c1e1500 */
[----:B0-----:R-:W-:-:S03]  /*5e60*/  IMAD.WIDE R32, R13, 0x2, R160 ;  /* 0x000000020d207825 */ /* 0x001fc600078e02a0 */
[----:B------:R-:W2:Y:S01]  /*5e70*/  LDL.64 R160, [R1+0x5e8] ;  /* 0x0005e80001a07983 */ /* 0x000ea20000100a00 */
[----:B-1----:R-:W-:-:S03]  /*5e80*/  IMAD.WIDE R22, R13, 0x2, R166 ;  /* 0x000000020d167825 */ /* 0x002fc600078e02a6 */
[----:B------:R-:W2:Y:S04]  /*5e90*/  LDL.64 R166, [R1+0x5b8] ;  /* 0x0005b80001a67983 */ /* 0x000ea80000100a00 */
[----:B------:R0:W2:Y:S02]  /*5ea0*/  LDG.E.U16 R44, [R22.64] ;  /* 0x00000004162c7981 */ /* 0x0000a4000c1e1500 */
[C---:B0-----:R-:W-:Y:S02]  /*5eb0*/  IMAD.WIDE R22, R13.reuse, 0x2, R186 ;  /* 0x000000020d167825 */ /* 0x041fe400078e02ba */
[----:B------:R-:W2:Y:S02]  /*5ec0*/  LDL.64 R186, [R1+0x598] ;  /* 0x0005980001ba7983 */ /* 0x000ea40000100a00 */
[----:B------:R-:W-:-:S02]  /*5ed0*/  IMAD.WIDE R30, R13, 0x2, R30 ;  /* 0x000000020d1e7825 */ /* 0x000fc400078e021e */
[----:B------:R0:W2:Y:S04]  /*5ee0*/  LDG.E.U16 R23, [R22.64] ;  /* 0x0000000416177981 */ /* 0x0000a8000c1e1500 */
[----:B------:R1:W2:Y:S02]  /*5ef0*/  LDG.E.U16 R30, [R30.64] ;  /* 0x000000041e1e7981 */ /* 0x0002a4000c1e1500 */
[C---:B--2---:R-:W-:Y:S02]  /*5f00*/  IMAD.WIDE R4, R13.reuse, 0x2, R126 ;  /* 0x000000020d047825 */ /* 0x044fe400078e027e */
[----:B------:R2:W4:Y:S04]  /*5f10*/  LDG.E.U16 R127, [R116.64] ;  /* 0x00000004747f7981 */ /* 0x000528000c1e1500 */
[----:B------:R0:W4:Y:S04]  /*5f20*/  LDG.E.U16 R43, [R4.64] ;  /* 0x00000004042b7981 */ /* 0x000128000c1e1500 */
[----:B--2---:R2:W4:Y:S01]  /*5f30*/  LDG.E.U16 R117, [R32.64] ;  /* 0x0000000420757981 */ /* 0x004522000c1e1500 */
[----:B0-----:R-:W-:-:S03]  /*5f40*/  IMAD.WIDE R4, R13, 0x2, R172 ;  /* 0x000000020d047825 */ /* 0x001fc600078e02ac */
[----:B------:R-:W4:Y:S01]  /*5f50*/  LDL.64 R172, [R1+0x590] ;  /* 0x0005900001ac7983 */ /* 0x000f220000100a00 */
[----:B--2---:R-:W-:-:S03]  /*5f60*/  IMAD.WIDE R32, R13, 0x2, R188 ;  /* 0x000000020d207825 */ /* 0x004fc600078e02bc */
[----:B------:R0:W2:Y:S04]  /*5f70*/  LDG.E.U16 R5, [R4.64] ;  /* 0x0000000404057981 */ /* 0x0000a8000c1e1500 */
[----:B------:R-:W2:Y:S01]  /*5f80*/  LDL.64 R188, [R1+0x5a8] ;  /* 0x0005a80001bc7983 */ /* 0x000ea20000100a00 */
[----:B---3--:R-:W-:-:S03]  /*5f90*/  IMAD.WIDE R164, R13, 0x2, R164 ;  /* 0x000000020da47825 */ /* 0x008fc600078e02a4 */
[----:B------:R3:W2:Y:S01]  /*5fa0*/  LDG.E.U16 R33, [R32.64] ;  /* 0x0000000420217981 */ /* 0x0006a2000c1e1500 */
[----:B-----5:R-:W-:-:S03]  /*5fb0*/  IMAD.WIDE R162, R13, 0x2, R162 ;  /* 0x000000020da27825 */ /* 0x020fc600078e02a2 */
[----:B0-----:R0:W5:Y:S04]  /*5fc0*/  LDG.E.U16 R4, [R164.64] ;  /* 0x00000004a4047981 */ /* 0x001168000c1e1500 */
[----:B------:R1:W5:Y:S01]  /*5fd0*/  LDG.E.U16 R146, [R162.64] ;  /* 0x00000004a2927981 */ /* 0x000362000c1e1500 */
[----:B0-----:R-:W-:-:S03]  /*5fe0*/  IMAD.WIDE R164, R13, 0x2, R182 ;  /* 0x000000020da47825 */ /* 0x001fc600078e02b6 */
[----:B------:R-:W5:Y:S01]  /*5ff0*/  LDL.64 R182, [R1+0x578] ;  /* 0x0005780001b67983 */ /* 0x000f620000100a00 */
[----:B-1----:R-:W-:-:S03]  /*6000*/  IMAD.WIDE R162, R13, 0x2, R190 ;  /* 0x000000020da27825 */ /* 0x002fc600078e02be */
[----:B------:R-:W5:Y:S01]  /*6010*/  LDL.64 R190, [R1+0x570] ;  /* 0x0005700001be7983 */ /* 0x000f620000100a00 */
[----:B------:R-:W-:-:S03]  /*6020*/  IMAD.WIDE R158, R13, 0x2, R158 ;  /* 0x000000020d9e7825 */ /* 0x000fc600078e029e */
[----:B------:R0:W5:Y:S04]  /*6030*/  LDG.E.U16 R125, [R162.64] ;  /* 0x00000004a27d7981 */ /* 0x000168000c1e1500 */
[----:B------:R1:W5:Y:S01]  /*6040*/  LDG.E.U16 R34, [R158.64] ;  /* 0x000000049e227981 */ /* 0x000362000c1e1500 */
[----:B------:R-:W-:-:S03]  /*6050*/  IMAD.WIDE R152, R13, 0x2, R152 ;  /* 0x000000020d987825 */ /* 0x000fc600078e0298 */
[----:B------:R2:W5:Y:S04]  /*6060*/  LDG.E.U16 R126, [R164.64] ;  /* 0x00000004a47e7981 */ /* 0x000568000c1e1500 */
[----:B------:R0:W5:Y:S01]  /*6070*/  LDG.E.U16 R24, [R152.64] ;  /* 0x0000000498187981 */ /* 0x000162000c1e1500 */
[----:B-1----:R-:W-:-:S03]  /*6080*/  IMAD.WIDE R158, R13, 0x2, R192 ;  /* 0x000000020d9e7825 */ /* 0x002fc600078e02c0 */
[----:B------:R-:W5:Y:S01]  /*6090*/  LDL.64 R192, [R1+0x588] ;  /* 0x0005880001c07983 */ /* 0x000f620000100a00 */
[----:B------:R-:W-:-:S03]  /*60a0*/  IMAD.WIDE R160, R13, 0x2, R160 ;  /* 0x000000020da07825 */ /* 0x000fc600078e02a0 */
[----:B------:R1:W5:Y:S04]  /*60b0*/  LDG.E.U16 R136, [R158.64] ;  /* 0x000000049e887981 */ /* 0x000368000c1e1500 */
[----:B------:R3:W5:Y:S01]  /*60c0*/  LDG.E.U16 R145, [R160.64] ;  /* 0x00000004a0917981 */ /* 0x000762000c1e1500 */
[----:B0-----:R-:W-:-:S03]  /*60d0*/  IMAD.WIDE R152, R13, 0x2, R184 ;  /* 0x000000020d987825 */ /* 0x001fc600078e02b8 */
[----:B------:R-:W5:Y:S01]  /*60e0*/  LDL.64 R184, [R1+0x580] ;  /* 0x0005800001b87983 */ /* 0x000f620000100a00 */
[----:B-1----:R-:W-:-:S03]  /*60f0*/  IMAD.WIDE R158, R13, 0x2, R166 ;  /* 0x000000020d9e7825 */ /* 0x002fc600078e02a6 */
[----:B------:R-:W5:Y:S01]  /*6100*/  LDL.64 R166, [R1+0x560] ;  /* 0x0005600001a67983 */ /* 0x000f620000100a00 */
[----:B---3--:R-:W-:-:S03]  /*6110*/  IMAD.WIDE R160, R13, 0x2, R170 ;  /* 0x000000020da07825 */ /* 0x008fc600078e02aa */
[----:B------:R-:W3:Y:S04]  /*6120*/  LDL.64 R170, [R1+0x568] ;  /* 0x0005680001aa7983 */ /* 0x000ee80000100a00 */
[----:B------:R0:W3:Y:S01]  /*6130*/  LDG.E.U16 R116, [R160.64] ;  /* 0x00000004a0747981 */ /* 0x0000e2000c1e1500 */
[----:B------:R-:W-:-:S03]  /*6140*/  IMAD.WIDE R162, R13, 0x2, R194 ;  /* 0x000000020da27825 */ /* 0x000fc600078e02c2 */
[----:B------:R-:W3:Y:S04]  /*6150*/  LDL.64 R194, [R1+0x540] ;  /* 0x0005400001c27983 */ /* 0x000ee80000100a00 */
[----:B------:R4:W3:Y:S01]  /*6160*/  LDG.E.U16 R115, [R158.64] ;  /* 0x000000049e737981 */ /* 0x0008e2000c1e1500 */
[----:B0-----:R-:W-:-:S03]  /*6170*/  IMAD.WIDE R160, R13, 0x2, R186 ;  /* 0x000000020da07825 */ /* 0x001fc600078e02ba */
[----:B------:R-:W3:Y:S04]  /*6180*/  LDL.64 R186, [R1+0x550] ;  /* 0x0005500001ba7983 */ /* 0x000ee80000100a00 */
[----:B------:R0:W3:Y:S04]  /*6190*/  LDG.E.U16 R135, [R152.64] ;  /* 0x0000000498877981 */ /* 0x0000e8000c1e1500 */
[----:B------:R1:W3:Y:S01]  /*61a0*/  LDG.E.U16 R31, [R160.64] ;  /* 0x00000004a01f7981 */ /* 0x0002e2000c1e1500 */
[----:B------:R-:W-:-:S03]  /*61b0*/  IMAD.WIDE R20, R13, 0x2, R20 ;  /* 0x000000020d147825 */ /* 0x000fc600078e0214 */
[----:B------:R3:W3:Y:S01]  /*61c0*/  LDG.E.U16 R32, [R162.64] ;  /* 0x00000004a2207981 */ /* 0x0006e2000c1e1500 */
[----:B0-----:R-:W-:-:S03]  /*61d0*/  IMAD.WIDE R152, R13, 0x2, R196 ;  /* 0x000000020d987825 */ /* 0x001fc600078e02c4 */
[----:B------:R-:W3:Y:S04]  /*61e0*/  LDL.64 R196, [R1+0x528] ;  /* 0x0005280001c47983 */ /* 0x000ee80000100a00 */
[----:B------:R0:W3:Y:S04]  /*61f0*/  LDG.E.U16 R42, [R152.64] ;  /* 0x00000004982a7981 */ /* 0x0000e8000c1e1500 */
[----:B------:R0:W3:Y:S01]  /*6200*/  LDG.E.U16 R20, [R20.64] ;  /* 0x0000000414147981 */ /* 0x0000e2000c1e1500 */
[----:B----4-:R-:W-:-:S03]  /*6210*/  IMAD.WIDE R158, R13, 0x2, R172 ;  /* 0x000000020d9e7825 */ /* 0x010fc600078e02ac */
[----:B------:R-:W4:Y:S04]  /*6220*/  LDL.64 R172, [R1+0x538] ;  /* 0x0005380001ac7983 */ /* 0x000f280000100a00 */
[----:B------:R5:W4:Y:S01]  /*6230*/  LDG.E.U16 R22, [R158.64] ;  /* 0x000000049e167981 */ /* 0x000b22000c1e1500 */
[----:B--2---:R-:W-:-:S03]  /*6240*/  IMAD.WIDE R164, R13, 0x2, R188 ;  /* 0x000000020da47825 */ /* 0x004fc600078e02bc */
[----:B------:R-:W2:Y:S04]  /*6250*/  LDL.64 R188, [R1+0x558] ;  /* 0x0005580001bc7983 */ /* 0x000ea80000100a00 */
[----:B------:R0:W2:Y:S01]  /*6260*/  LDG.E.U16 R41, [R164.64] ;  /* 0x00000004a4297981 */ /* 0x0000a2000c1e1500 */
[----:B-----5:R-:W-:-:S03]  /*6270*/  IMAD.WIDE R158, R13, 0x2, R182 ;  /* 0x000000020d9e7825 */ /* 0x020fc600078e02b6 */
[----:B------:R-:W5:Y:S01]  /*6280*/  LDL.64 R182, [R1+0x510] ;  /* 0x0005100001b67983 */ /* 0x000f620000100a00 */
[----:B-1----:R-:W-:-:S03]  /*6290*/  IMAD.WIDE R160, R13, 0x2, R190 ;  /* 0x000000020da07825 */ /* 0x002fc600078e02be */
[----:B------:R-:W5:Y:S04]  /*62a0*/  LDL.64 R190, [R1+0x4f8] ;  /* 0x0004f80001be7983 */ /* 0x000f680000100a00 */
[----:B------:R1:W5:Y:S01]  /*62b0*/  LDG.E.U16 R168, [R160.64] ;  /* 0x00000004a0a87981 */ /* 0x000362000c1e1500 */
[----:B0-----:R-:W-:-:S03]  /*62c0*/  IMAD.WIDE R152, R13, 0x2, R192 ;  /* 0x000000020d987825 */ /* 0x001fc600078e02c0 */
[----:B------:R-:W5:Y:S04]  /*62d0*/  LDL.64 R192, [R1+0x500] ;  /* 0x0005000001c07983 */ /* 0x000f680000100a00 */
[----:B------:R0:W5:Y:S02]  /*62e0*/  LDG.E.U16 R21, [R152.64] ;  /* 0x0000000498157981 */ /* 0x000164000c1e1500 */
[C---:B0-----:R-:W-:Y:S02]  /*62f0*/  IMAD.WIDE R152, R13.reuse, 0x2, R184 ;  /* 0x000000020d987825 */ /* 0x041fe400078e02b8 */
[----:B------:R-:W5:Y:S02]  /*6300*/  LDL.64 R184, [R1+0x518] ;  /* 0x0005180001b87983 */ /* 0x000f640000100a00 */
[----:B---3--:R-:W-:-:S04]  /*6310*/  IMAD.WIDE R162, R13, 0x2, R170 ;  /* 0x000000020da27825 */ /* 0x008fc800078e02aa */
[C---:B------:R-:W-:Y:S01]  /*6320*/  IMAD.WIDE R164, R13.reuse, 0x2, R166 ;  /* 0x000000020da47825 */ /* 0x040fe200078e02a6 */
[----:B------:R0:W3:Y:S04]  /*6330*/  LDG.E.U16 R170, [R162.64] ;  /* 0x00000004a2aa7981 */ /* 0x0000e8000c1e1500 */
[----:B------:R1:W3:Y:S04]  /*6340*/  LDG.E.U16 R167, [R158.64] ;  /* 0x000000049ea77981 */ /* 0x0002e8000c1e1500 */
[----:B------:R2:W3:Y:S01]  /*6350*/  LDG.E.U16 R166, [R152.64] ;  /* 0x0000000498a67981 */ /* 0x0004e2000c1e1500 */
[----:B0-----:R-:W-:-:S03]  /*6360*/  IMAD.WIDE R162, R13, 0x2, R194 ;  /* 0x000000020da27825 */ /* 0x001fc600078e02c2 */
[----:B------:R-:W3:Y:S01]  /*6370*/  LDL.64 R194, [R1+0x4e0] ;  /* 0x0004e00001c27983 */ /* 0x000ee20000100a00 */
[----:B-1----:R-:W-:-:S03]  /*6380*/  IMAD.WIDE R158, R13, 0x2, R186 ;  /* 0x000000020d9e7825 */ /* 0x002fc600078e02ba */
[----:B------:R-:W3:Y:S04]  /*6390*/  LDL.64 R186, [R1+0x4e8] ;  /* 0x0004e80001ba7983 */ /* 0x000ee80000100a00 */
[----:B------:R4:W3:Y:S01]  /*63a0*/  LDG.E.U16 R171, [R164.64] ;  /* 0x00000004a4ab7981 */ /* 0x0008e2000c1e1500 */
[----:B------:R-:W-:-:S03]  /*63b0*/  IMAD.WIDE R160, R13, 0x2, R204 ;  /* 0x000000020da07825 */ /* 0x000fc600078e02cc */
[----:B------:R-:W3:Y:S04]  /*63c0*/  LDL.64 R204, [R1+0x4b8] ;  /* 0x0004b80001cc7983 */ /* 0x000ee80000100a00 */
[----:B------:R0:W3:Y:S04]  /*63d0*/  LDG.E.U16 R174, [R160.64] ;  /* 0x00000004a0ae7981 */ /* 0x0000e8000c1e1500 */
[----:B------:R1:W3:Y:S01]  /*63e0*/  LDG.E.U16 R176, [R162.64] ;  /* 0x00000004a2b07981 */ /* 0x0002e2000c1e1500 */
[----:B0-----:R-:W-:-:S03]  /*63f0*/  IMAD.WIDE R160, R13, 0x2, R198 ;  /* 0x000000020da07825 */ /* 0x001fc600078e02c6 */
[----:B------:R-:W3:Y:S01]  /*6400*/  LDL.64 R198, [R1+0x4c0] ;  /* 0x0004c00001c67983 */ /* 0x000ee20000100a00 */
[----:B----4-:R-:W-:-:S03]  /*6410*/  IMAD.WIDE R164, R13, 0x2, R172 ;  /* 0x000000020da47825 */ /* 0x010fc600078e02ac */
[----:B------:R0:W4:Y:S04]  /*6420*/  LDG.E.U16 R173, [R158.64] ;  /* 0x000000049ead7981 */ /* 0x000128000c1e1500 */
[----:B------:R5:W4:Y:S01]  /*6430*/  LDG.E.U16 R178, [R164.64] ;  /* 0x00000004a4b27981 */ /* 0x000b22000c1e1500 */
[----:B--2---:R-:W-:-:S03]  /*6440*/  IMAD.WIDE R152, R13, 0x2, R188 ;  /* 0x000000020d987825 */ /* 0x004fc600078e02bc */
[----:B------:R-:W2:Y:S01]  /*6450*/  LDL.64 R188, [R1+0x4f0] ;  /* 0x0004f00001bc7983 */ /* 0x000ea20000100a00 */
[----:B0-----:R-:W-:-:S03]  /*6460*/  IMAD.WIDE R158, R13, 0x2, R196 ;  /* 0x000000020d9e7825 */ /* 0x001fc600078e02c4 */
[----:B------:R-:W4:Y:S04]  /*6470*/  LDL.64 R196, [R1+0x4d0] ;  /* 0x0004d00001c47983 */ /* 0x000f280000100a00 */
[----:B------:R0:W4:Y:S02]  /*6480*/  LDG.E.U16 R172, [R152.64] ;  /* 0x0000000498ac7981 */ /* 0x000124000c1e1500 */
[C---:B0-----:R-:W-:Y:S02]  /*6490*/  IMAD.WIDE R152, R13.reuse, 0x2, R202 ;  /* 0x000000020d987825 */ /* 0x041fe400078e02ca */
[----:B------:R-:W4:Y:S04]  /*64a0*/  LDL.64 R202, [R1+0x468] ;  /* 0x0004680001ca7983 */ /* 0x000f280000100a00 */
[----:B------:R0:W4:Y:S01]  /*64b0*/  LDG.E.U16 R180, [R152.64] ;  /* 0x0000000498b47981 */ /* 0x000122000c1e1500 */
[----:B-----5:R-:W-:-:S03]  /*64c0*/  IMAD.WIDE R164, R13, 0x2, R182 ;  /* 0x000000020da47825 */ /* 0x020fc600078e02b6 */
[----:B------:R5:W4:Y:S04]  /*64d0*/  LDG.E.U16 R183, [R160.64] ;  /* 0x00000004a0b77981 */ /* 0x000b28000c1e1500 */
[----:B------:R1:W4:Y:S01]  /*64e0*/  LDG.E.U16 R182, [R158.64] ;  /* 0x000000049eb67981 */ /* 0x000322000c1e1500 */
[----:B0-----:R-:W-:-:S03]  /*64f0*/  IMAD.WIDE R152, R13, 0x2, R200 ;  /* 0x000000020d987825 */ /* 0x001fc600078e02c8 */
[----:B------:R-:W4:Y:S01]  /*6500*/  LDL.64 R200, [R1+0x4b0] ;  /* 0x0004b00001c87983 */ /* 0x000f220000100a00 */
[----:B-----5:R-:W-:-:S03]  /*6510*/  IMAD.WIDE R160, R13, 0x2, R190 ;  /* 0x000000020da07825 */ /* 0x020fc600078e02be */
[----:B------:R-:W5:Y:S01]  /*6520*/  LDL.64 R190, [R1+0x4a8] ;  /* 0x0004a80001be7983 */ /* 0x000f620000100a00 */
[----:B-1----:R-:W-:-:S03]  /*6530*/  IMAD.WIDE R158, R13, 0x2, R192 ;  /* 0x000000020d9e7825 */ /* 0x002fc600078e02c0 */
[----:B------:R-:W5:Y:S01]  /*6540*/  LDL.64 R192, [R1+0x470] ;  /* 0x0004700001c07983 */ /* 0x000f620000100a00 */
[----:B------:R-:W-:-:S03]  /*6550*/  IMAD.WIDE R162, R13, 0x2, R184 ;  /* 0x000000020da27825 */ /* 0x000fc600078e02b8 */
[----:B------:R3:W5:Y:S04]  /*6560*/  LDG.E.U16 R185, [R164.64] ;  /* 0x00000004a4b97981 */ /* 0x000768000c1e1500 */
[----:B------:R2:W5:Y:S01]  /*6570*/  LDG.E.U16 R184, [R162.64] ;  /* 0x00000004a2b87981 */ /* 0x000562000c1e1500 */
[----:B---3--:R-:W-:-:S03]  /*6580*/  IMAD.WIDE R164, R13, 0x2, R186 ;  /* 0x000000020da47825 */ /* 0x008fc600078e02ba */
[----:B------:R0:W3:Y:S04]  /*6590*/  LDG.E.U16 R186, [R152.64] ;  /* 0x0000000498ba7981 */ /* 0x0000e8000c1e1500 */
[----:B------:R1:W3:Y:S04]  /*65a0*/  LDG.E.U16 R187, [R158.64] ;  /* 0x000000049ebb7981 */ /* 0x0002e8000c1e1500 */
[----:B------:R1:W3:Y:S01]  /*65b0*/  LDG.E.U16 R164, [R164.64] ;  /* 0x00000004a4a47981 */ /* 0x0002e2000c1e1500 */
[----:B0-----:R-:W-:-:S03]  /*65c0*/  IMAD.WIDE R152, R13, 0x2, R194 ;  /* 0x000000020d987825 */ /* 0x001fc600078e02c2 */
[----:B------:R-:W3:Y:S01]  /*65d0*/  LDL.64 R194, [R1+0x498] ;  /* 0x0004980001c27983 */ /* 0x000ee20000100a00 */
[----:B-1----:R-:W-:-:S03]  /*65e0*/  IMAD.WIDE R158, R13, 0x2, R210 ;  /* 0x000000020d9e7825 */ /* 0x002fc600078e02d2 */
[----:B------:R-:W3:Y:S04]  /*65f0*/  LDL.64 R210, [R1+0x460] ;  /* 0x0004600001d27983 */ /* 0x000ee80000100a00 */
[----:B------:R0:W3:Y:S02]  /*6600*/  LDG.E.U16 R165, [R158.64] ;  /* 0x000000049ea57981 */ /* 0x0000e4000c1e1500 */
[C---:B0-----:R-:W-:Y:S02]  /*6610*/  IMAD.WIDE R158, R13.reuse, 0x2, R198 ;  /* 0x000000020d9e7825 */ /* 0x041fe400078e02c6 */
[----:B------:R-:W3:Y:S04]  /*6620*/  LDL.64 R198, [R1+0x448] ;  /* 0x0004480001c67983 */ /* 0x000ee80000100a00 */
[----:B------:R0:W3:Y:S01]  /*6630*/  LDG.E.U16 R158, [R158.64] ;  /* 0x000000049e9e7981 */ /* 0x0000e2000c1e1500 */
[----:B--2---:R-:W-:-:S03]  /*6640*/  IMAD.WIDE R162, R13, 0x2, R188 ;  /* 0x000000020da27825 */ /* 0x004fc600078e02bc */
[----:B------:R4:W2:Y:S04]  /*6650*/  LDG.E.U16 R188, [R160.64] ;  /* 0x00000004a0bc7981 */ /* 0x0008a8000c1e1500 */
[----:B------:R1:W2:Y:S01]  /*6660*/  LDG.E.U16 R162, [R162.64] ;  /* 0x00000004a2a27981 */ /* 0x0002a2000c1e1500 */
[----:B----4-:R-:W-:-:S03]  /*6670*/  IMAD.WIDE R160, R13, 0x2, R196 ;  /* 0x000000020da07825 */ /* 0x010fc600078e02c4 */
[----:B------:R-:W4:Y:S04]  /*6680*/  LDL.64 R196, [R1+0x458] ;  /* 0x0004580001c47983 */ /* 0x000f280000100a00 */
[----:B-1----:R1:W2:Y:S04]  /*6690*/  LDG.E.U16 R163, [R152.64] ;  /* 0x0000000498a37981 */ /* 0x0022a8000c1e1500 */
[----:B------:R0:W2:Y:S01]  /*66a0*/  LDG.E.U16 R160, [R160.64] ;  /* 0x00000004a0a07981 */ /* 0x0000a2000c1e1500 */
[----:B-1----:R-:W-:-:S03]  /*66b0*/  IMAD.WIDE R152, R13, 0x2, R206 ;  /* 0x000000020d987825 */ /* 0x002fc600078e02ce */
[----:B------:R-:W2:Y:S04]  /*66c0*/  LDL.64 R206, [R1+0x450] ;  /* 0x0004500001ce7983 */ /* 0x000ea80000100a00 */
[----:B0-----:R0:W2:Y:S02]  /*66d0*/  LDG.E.U16 R161, [R152.64] ;  /* 0x0000000498a17981 */ /* 0x0010a4000c1e1500 */
[C---:B0-----:R-:W-:Y:S02]  /*66e0*/  IMAD.WIDE R152, R13.reuse, 0x2, R204 ;  /* 0x000000020d987825 */ /* 0x041fe400078e02cc */
[----:B------:R-:W2:Y:S04]  /*66f0*/  LDL.64 R204, [R1+0x490] ;  /* 0x0004900001cc7983 */ /* 0x000ea80000100a00 */
[----:B------:R0:W2:Y:S02]  /*6700*/  LDG.E.U16 R159, [R152.64] ;  /* 0x00000004989f7981 */ /* 0x0000a4000c1e1500 */
[----:B0-----:R-:W-:-:S02]  /*6710*/  IMAD.WIDE R152, R13, 0x2, R200 ;  /* 0x000000020d987825 */ /* 0x001fc400078e02c8 */
[----:B------:R-:W2:Y:S04]  /*6720*/  LDL.64 R200, [R1+0x440] ;  /* 0x0004400001c87983 */ /* 0x000ea80000100a00 */
[----:B------:R5:W2:Y:S02]  /*6730*/  LDG.E.U16 R189, [R152.64] ;  /* 0x0000000498bd7981 */ /* 0x000aa4000c1e1500 */
[----:B-----5:R-:W-:-:S05]  /*6740*/  IMAD.WIDE R152, R13, 0x2, R190 ;  /* 0x000000020d987825 */ /* 0x020fca00078e02be */
[----:B------:R0:W5:Y:S02]  /*6750*/  LDG.E.U16 R190, [R152.64] ;  /* 0x0000000498be7981 */ /* 0x000164000c1e1500 */
[C---:B0-----:R-:W-:Y:S02]  /*6760*/  IMAD.WIDE R152, R13.reuse, 0x2, R208 ;  /* 0x000000020d987825 */ /* 0x041fe400078e02d0 */
[----:B------:R-:W5:Y:S04]  /*6770*/  LDL.64 R208, [R1+0x438] ;  /* 0x0004380001d07983 */ /* 0x000f680000100a00 */
[----:B------:R0:W5:Y:S02]  /*6780*/  LDG.E.U16 R191, [R152.64] ;  /* 0x0000000498bf7981 */ /* 0x000164000c1e1500 */
[----:B0-----:R-:W-:-:S05]  /*6790*/  IMAD.WIDE R152, R13, 0x2, R192 ;  /* 0x000000020d987825 */ /* 0x001fca00078e02c0 */
[----:B------:R0:W5:Y:S02]  /*67a0*/  LDG.E.U16 R192, [R152.64] ;  /* 0x0000000498c07981 */ /* 0x000164000c1e1500 */
[C---:B0-----:R-:W-:Y:S02]  /*67b0*/  IMAD.WIDE R152, R13.reuse, 0x2, R202 ;  /* 0x000000020d987825 */ /* 0x041fe400078e02ca */
[----:B------:R-:W5:Y:S04]  /*67c0*/  LDL.64 R202, [R1+0x488] ;  /* 0x0004880001ca7983 */ /* 0x000f680000100a00 */
[----:B------:R3:W5:Y:S02]  /*67d0*/  LDG.E.U16 R193, [R152.64] ;  /* 0x0000000498c17981 */ /* 0x000764000c1e1500 */
[----:B---3--:R-:W-:-:S05]  /*67e0*/  IMAD.WIDE R152, R13, 0x2, R194 ;  /* 0x000000020d987825 */ /* 0x008fca00078e02c2 */
[----:B------:R0:W3:Y:S02]  /*67f0*/  LDG.E.U16 R194, [R152.64] ;  /* 0x0000000498c27981 */ /* 0x0000e4000c1e1500 */
[C---:B0-----:R-:W-:Y:S02]  /*6800*/  IMAD.WIDE R152, R13.reuse, 0x2, R210 ;  /* 0x000000020d987825 */ /* 0x041fe400078e02d2 */
[----:B------:R-:W3:Y:S04]  /*6810*/  LDL.64 R210, [R1+0x478] ;  /* 0x0004780001d27983 */ /* 0x000ee80000100a00 */
[----:B------:R4:W3:Y:S02]  /*6820*/  LDG.E.U16 R195, [R152.64] ;  /* 0x0000000498c37981 */ /* 0x0008e4000c1e1500 */
[----:B----4-:R-:W-:-:S05]  /*6830*/  IMAD.WIDE R152, R13, 0x2, R196 ;  /* 0x000000020d987825 */ /* 0x010fca00078e02c4 */
[----:B------:R2:W4:Y:S02]  /*6840*/  LDG.E.U16 R196, [R152.64] ;  /* 0x0000000498c47981 */ /* 0x000524000c1e1500 */
[C---:B--2---:R-:W-:Y:S02]  /*6850*/  IMAD.WIDE R152, R13.reuse, 0x2, R206 ;  /* 0x000000020d987825 */ /* 0x044fe400078e02ce */
[----:B------:R-:W2:Y:S04]  /*6860*/  LDL.64 R206, [R1+0x418] ;  /* 0x0004180001ce7983 */ /* 0x000ea80000100a00 */
[----:B------:R0:W2:Y:S02]  /*6870*/  LDG.E.U16 R197, [R152.64] ;  /* 0x0000000498c57981 */ /* 0x0000a4000c1e1500 */
[----:B0-----:R-:W-:-:S05]  /*6880*/  IMAD.WIDE R152, R13, 0x2, R198 ;  /* 0x000000020d987825 */ /* 0x001fca00078e02c6 */
[----:B------:R0:W2:Y:S02]  /*6890*/  LDG.E.U16 R198, [R152.64] ;  /* 0x0000000498c67981 */ /* 0x0000a4000c1e1500 */
[C---:B0-----:R-:W-:Y:S02]  /*68a0*/  IMAD.WIDE R152, R13.reuse, 0x2, R204 ;  /* 0x000000020d987825 */ /* 0x041fe400078e02cc */
[----:B------:R-:W2:Y:S04]  /*68b0*/  LDL.64 R204, [R1+0x428] ;  /* 0x0004280001cc7983 */ /* 0x000ea80000100a00 */
[----:B------:R0:W3:Y:S02]  /*68c0*/  LDG.E.U16 R199, [R152.64] ;  /* 0x0000000498c77981 */ /* 0x0000e4000c1e1500 */
[----:B0-----:R-:W-:-:S05]  /*68d0*/  IMAD.WIDE R152, R13, 0x2, R200 ;  /* 0x000000020d987825 */ /* 0x001fca00078e02c8 */
[----:B------:R5:W3:Y:S02]  /*68e0*/  LDG.E.U16 R200, [R152.64] ;  /* 0x0000000498c87981 */ /* 0x000ae4000c1e1500 */
[C---:B-----5:R-:W-:Y:S02]  /*68f0*/  IMAD.WIDE R152, R13.reuse, 0x2, R208 ;  /* 0x000000020d987825 */ /* 0x060fe400078e02d0 */
[----:B------:R-:W5:Y:S04]  /*6900*/  LDL.64 R208, [R1+0x410] ;  /* 0x0004100001d07983 */ /* 0x000f680000100a00 */
[----:B------:R0:W3:Y:S02]  /*6910*/  LDG.E.U16 R201, [R152.64] ;  /* 0x0000000498c97981 */ /* 0x0000e4000c1e1500 */
[----:B0-----:R-:W-:-:S05]  /*6920*/  IMAD.WIDE R152, R13, 0x2, R202 ;  /* 0x000000020d987825 */ /* 0x001fca00078e02ca */
[----:B------:R0:W3:Y:S02]  /*6930*/  LDG.E.U16 R202, [R152.64] ;  /* 0x0000000498ca7981 */ /* 0x0000e4000c1e1500 */
[C---:B0-----:R-:W-:Y:S02]  /*6940*/  IMAD.WIDE R152, R13.reuse, 0x2, R212 ;  /* 0x000000020d987825 */ /* 0x041fe400078e02d4 */
[----:B------:R-:W3:Y:S04]  /*6950*/  LDL.64 R212, [R1+0x3f8] ;  /* 0x0003f80001d47983 */ /* 0x000ee80000100a00 */
[----:B------:R2:W3:Y:S02]  /*6960*/  LDG.E.U16 R203, [R152.64] ;  /* 0x0000000498cb7981 */ /* 0x0004e4000c1e1500 */
[----:B--2---:R-:W-:-:S05]  /*6970*/  IMAD.WIDE R152, R13, 0x2, R204 ;  /* 0x000000020d987825 */ /* 0x004fca00078e02cc */
[----:B------:R0:W2:Y:S02]  /*6980*/  LDG.E.U16 R204, [R152.64] ;  /* 0x0000000498cc7981 */ /* 0x0000a4000c1e1500 */
[C---:B0-----:R-:W-:Y:S02]  /*6990*/  IMAD.WIDE R152, R13.reuse, 0x2, R234 ;  /* 0x000000020d987825 */ /* 0x041fe400078e02ea */
[----:B------:R-:W2:Y:S04]  /*69a0*/  LDL.64 R234, [R1+0x198] ;  /* 0x0001980001ea7983 */ /* 0x000ea80000100a00 */
[----:B------:R0:W2:Y:S02]  /*69b0*/  LDG.E.U16 R205, [R152.64] ;  /* 0x0000000498cd7981 */ /* 0x0000a4000c1e1500 */
[----:B0-----:R-:W-:-:S05]  /*69c0*/  IMAD.WIDE R152, R13, 0x2, R206 ;  /* 0x000000020d987825 */ /* 0x001fca00078e02ce */
[----:B------:R0:W2:Y:S02]  /*69d0*/  LDG.E.U16 R206, [R152.64] ;  /* 0x0000000498ce7981 */ /* 0x0000a4000c1e1500 */
[C---:B0-----:R-:W-:Y:S02]  /*69e0*/  IMAD.WIDE R152, R13.reuse, 0x2, R230 ;  /* 0x000000020d987825 */ /* 0x041fe400078e02e6 */
[----:B------:R-:W2:Y:S04]  /*69f0*/  LDL.64 R230, [R1+0x178] ;  /* 0x0001780001e67983 */ /* 0x000ea80000100a00 */
[----:B------:R5:W2:Y:S02]  /*6a00*/  LDG.E.U16 R207, [R152.64] ;  /* 0x0000000498cf7981 */ /* 0x000aa4000c1e1500 */
[----:B-----5:R-:W-:-:S05]  /*6a10*/  IMAD.WIDE R152, R13, 0x2, R208 ;  /* 0x000000020d987825 */ /* 0x020fca00078e02d0 */
[----:B------:R0:W5:Y:S02]  /*6a20*/  LDG.E.U16 R208, [R152.64] ;  /* 0x0000000498d07981 */ /* 0x000164000c1e1500 */
[C---:B0-----:R-:W-:Y:S02]  /*6a30*/  IMAD.WIDE R152, R13.reuse, 0x2, R216 ;  /* 0x000000020d987825 */ /* 0x041fe400078e02d8 */
[----:B------:R-:W2:Y:S04]  /*6a40*/  LDL.64 R216, [R1+0x168] ;  /* 0x0001680001d87983 */ /* 0x000ea80000100a00 */
[----:B------:R3:W2:Y:S02]  /*6a50*/  LDG.E.U16 R209, [R152.64] ;  /* 0x0000000498d17981 */ /* 0x0006a4000c1e1500 */
[----:B---3--:R-:W-:-:S05]  /*6a60*/  IMAD.WIDE R152, R13, 0x2, R210 ;  /* 0x000000020d987825 */ /* 0x008fca00078e02d2 */
[----:B------:R0:W3:Y:S02]  /*6a70*/  LDG.E.U16 R210, [R152.64] ;  /* 0x0000000498d27981 */ /* 0x0000e4000c1e1500 */
[C---:B0-----:R-:W-:Y:S02]  /*6a80*/  IMAD.WIDE R152, R13.reuse, 0x2, R214 ;  /* 0x000000020d987825 */ /* 0x041fe400078e02d6 */
[----:B------:R-:W2:Y:S04]  /*6a90*/  LDL.64 R214, [R1+0x188] ;  /* 0x0001880001d67983 */ /* 0x000ea80000100a00 */
[----:B------:R0:W2:Y:S02]  /*6aa0*/  LDG.E.U16 R211, [R152.64] ;  /* 0x0000000498d37981 */ /* 0x0000a4000c1e1500 */
[----:B0-----:R-:W-:-:S06]  /*6ab0*/  IMAD.WIDE R152, R13, 0x2, R212 ;  /* 0x000000020d987825 */ /* 0x001fcc00078e02d4 */
[----:B------:R-:W2:Y:S04]  /*6ac0*/  LDG.E.U16 R152, [R152.64] ;  /* 0x0000000498987981 */ /* 0x000ea8000c1e1500 */
[----:B------:R-:W-:Y:S01]  /*6ad0*/  BAR.SYNC.DEFER_BLOCKING 0x0 ;  /* 0x0000000000007b1d */ /* 0x000fe20000010000 */
[C---:B------:R-:W-:Y:S02]  /*6ae0*/  LOP3.LUT R212, R11.reuse, 0x10, RZ, 0x3c, !PT ;  /* 0x000000100bd47812 */ /* 0x040fe400078e3cff */
[----:B------:R-:W-:-:S03]  /*6af0*/  LOP3.LUT R213, R11, 0x20, RZ, 0x3c, !PT ;  /* 0x000000200bd57812 */ /* 0x000fc600078e3cff */
[----:B------:R-:W-:Y:S04]  /*6b00*/  STS.U16 [R11], R169 ;  /* 0x000000a90b007388 */ /* 0x000fe80000000400 */
        /* <DEDUP_REMOVED lines=30> */
[----:B----4-:R0:W-:Y:S04]  /*6cf0*/  STS.U16 [R212+0x7300], R196 ;  /* 0x007300c4d4007388 */ /* 0x0101e80000000400 */
        /* <DEDUP_REMOVED lines=8> */
[----:B0-----:R-:W-:-:S03]  /*6d80*/  LOP3.LUT R212, R11, 0x30, RZ, 0x3c, !PT ;  /* 0x000000300bd47812 */ /* 0x001fc600078e3cff */
        /* <DEDUP_REMOVED lines=16> */
[----:B------:R-:W-:-:S03]  /*6e90*/  LOP3.LUT R3, R11, 0x40, RZ, 0x3c, !PT ;  /* 0x000000400b037812 */ /* 0x000fc600078e3cff */
        /* <DEDUP_REMOVED lines=24> */
[----:B--2---:R0:W-:Y:S04]  /*7020*/  STS.U16 [R3+0x7900], R204 ;  /* 0x007900cc03007388 */ /* 0x0041e80000000400 */
        /* <DEDUP_REMOVED lines=32> */
[----:B-----5:R-:W-:Y:S04]  /*7230*/  STS.U16 [R3+0x7c00], R208 ;  /* 0x007c00d003007388 */ /* 0x020fe80000000400 */
        /* <DEDUP_REMOVED lines=16> */
[----:B------:R0:W-:Y:S04]  /*7340*/  STS.U16 [R2+0x7f00], R152 ;  /* 0x007f009802007388 */ /* 0x0001e80000000400 */
[----:B------:R-:W-:Y:S01]  /*7350*/  BAR.SYNC.DEFER_BLOCKING 0x0 ;  /* 0x0000000000007b1d */ /* 0x000fe20000010000 */
[----:B0-----:R-:W-:-:S05]  /*7360*/  LOP3.LUT R2, R10, 0x20, RZ, 0x3c, !PT ;  /* 0x000000200a027812 */ /* 0x001fca00078e3cff */
[----:B------:R-:W2:Y:S04]  /*7370*/  LDL.64 R130, [R1+0x288] ;  /* 0x0002880001827983 */ /* 0x000ea80000100a00 */
[----:B------:R-:W3:Y:S04]  /*7380*/  LDL.64 R144, [R1+0x278] ;  /* 0x0002780001907983 */ /* 0x000ee80000100a00 */
[----:B------:R-:W4:Y:S04]  /*7390*/  LDL.64 R136, [R1+0x258] ;  /* 0x0002580001887983 */ /* 0x000f280000100a00 */
[----:B------:R-:W5:Y:S04]  /*73a0*/  LDL.64 R134, [R1+0x248] ;  /* 0x0002480001867983 */ /* 0x000f680000100a00 */
[----:B------:R-:W2:Y:S04]  /*73b0*/  LDL.64 R140, [R1+0x228] ;  /* 0x00022800018c7983 */ /* 0x000ea80000100a00 */
[----:B------:R-:W-:Y:S04]  /*73c0*/  LDSM.16.MT88.4 R120, [R10+0x8000] ;  /* 0x008000000a78783b */ /* 0x000fe80000004200 */
[----:B------:R-:W0:Y:S04]  /*73d0*/  LDSM.16.M88.4 R32, [R7] ;  /* 0x000000000720783b */ /* 0x000e280000000200 */
[----:B------:R-:W1:Y:S04]  /*73e0*/  LDSM.16.M88.4 R24, [R7+0x4000] ;  /* 0x004000000718783b */ /* 0x000e680000000200 */
[----:B------:R-:W1:Y:S04]  /*73f0*/  LDSM.16.MT88.4 R116, [R2+0x8000] ;  /* 0x008000000274783b */ /* 0x000e680000004200 */
[----:B------:R-:W1:Y:S04]  /*7400*/  LDSM.16.MT88.4 R124, [R10+0x8400] ;  /* 0x008400000a7c783b */ /* 0x000e680000004200 */
[----:B------:R-:W1:Y:S01]  /*7410*/  LDSM.16.MT88.4 R40, [R2+0x8400] ;  /* 0x008400000228783b */ /* 0x000e620000004200 */
[----:B------:R-:W-:-:S03]  /*7420*/  LOP3.LUT R3, R7, 0x40, RZ, 0x3c, !PT ;  /* 0x0000004007037812 */ /* 0x000fc600078e3cff */
[----:B------:R-:W-:Y:S04]  /*7430*/  LDSM.16.MT88.4 R44, [R10+0x8800] ;  /* 0x008800000a2c783b */ /* 0x000fe80000004200 */
[----:B------:R-:W1:Y:S04]  /*7440*/  LDSM.16.M88.4 R112, [R3] ;  /* 0x000000000370783b */ /* 0x000e680000000200 */
[----:B------:R-:W1:Y:S04]  /*7450*/  LDSM.16.M88.4 R16, [R3+0x4000] ;  /* 0x004000000310783b */ /* 0x000e680000000200 */
[----:B------:R-:W1:Y:S04]  /*7460*/  LDSM.16.MT88.4 R28, [R2+0x8800] ;  /* 0x00880000021c783b */ /* 0x000e680000004200 */
[----:B------:R-:W2:Y:S01]  /*7470*/  LDL.64 R142, [R1+0x238] ;  /* 0x00023800018e7983 */ /* 0x000ea20000100a00 */
[C---:B0-----:R-:W-:Y:S03]  /*7480*/  HMMA.16816.F32 R36, R120.reuse, R32, RZ ;  /* 0x000000207824723c */ /* 0x041fe600000018ff */
[----:B------:R-:W2:Y:S04]  /*7490*/  LDL.64 R138, [R1+0x268] ;  /* 0x00026800018a7983 */ /* 0x000ea80000100a00 */
[----:B------:R-:W2:Y:S01]  /*74a0*/  LDL.64 R132, [R1+0x230] ;  /* 0x0002300001847983 */ /* 0x000ea20000100a00 */
[----:B-1----:R-:W-:Y:S03]  /*74b0*/  HMMA.16816.F32 R120, R120, R24, RZ ;  /* 0x000000187878723c */ /* 0x002fe600000018ff */
[----:B------:R-:W2:Y:S04]  /*74c0*/  LDL.64 R150, [R1+0x208] ;  /* 0x0002080001967983 */ /* 0x000ea80000100a00 */
[----:B------:R-:W2:Y:S01]  /*74d0*/  LDL.64 R146, [R1+0x1f8] ;  /* 0x0001f80001927983 */ /* 0x000ea20000100a00 */
[C---:B------:R-:W-:Y:S03]  /*74e0*/  HMMA.16816.F32 R20, R116.reuse, R32, RZ ;  /* 0x000000207414723c */ /* 0x040fe600000018ff */
[----:B------:R-:W2:Y:S04]  /*74f0*/  LDL.64 R162, [R1+0x1d8] ;  /* 0x0001d80001a27983 */ /* 0x000ea80000100a00 */
[----:B------:R-:W2:Y:S01]  /*7500*/  LDL.64 R148, [R1+0x218] ;  /* 0x0002180001947983 */ /* 0x000ea20000100a00 */
[----:B------:R-:W-:Y:S03]  /*7510*/  HMMA.16816.F32 R116, R116, R24, RZ ;  /* 0x000000187474723c */ /* 0x000fe600000018ff */
[----:B------:R-:W2:Y:S04]  /*7520*/  LDL.64 R158, [R1+0x1c8] ;  /* 0x0001c800019e7983 */ /* 0x000ea80000100a00 */
[----:B------:R-:W2:Y:S01]  /*7530*/  LDL.64 R160, [R1+0x1a8] ;  /* 0x0001a80001a07983 */ /* 0x000ea20000100a00 */
[C---:B------:R-:W-:Y:S08]  /*7540*/  HMMA.16816.F32 R36, R124.reuse, R34, R36 ;  /* 0x000000227c24723c */ /* 0x040ff00000001824 */
[----:B------:R-:W-:Y:S01]  /*7550*/  HMMA.16816.F32 R124, R124, R26, R120 ;  /* 0x0000001a7c7c723c */ /* 0x000fe20000001878 */
[----:B------:R-:W-:Y:S07]  /*7560*/  LDSM.16.MT88.4 R120, [R10+0x9000] ;  /* 0x009000000a78783b */ /* 0x000fee0000004200 */
[C---:B------:R-:W-:Y:S01]  /*7570*/  HMMA.16816.F32 R32, R40.reuse, R34, R20 ;  /* 0x000000222820723c */ /* 0x040fe20000001814 */
[----:B------:R-:W0:Y:S07]  /*7580*/  LDSM.16.MT88.4 R20, [R10+0x8c00] ;  /* 0x008c00000a14783b */ /* 0x000e2e0000004200 */
[----:B------:R-:W-:Y:S01]  /*7590*/  HMMA.16816.F32 R40, R40, R26, R116 ;  /* 0x0000001a2828723c */ /* 0x000fe20000001874 */
[----:B------:R-:W1:Y:S04]  /*75a0*/  LDSM.16.MT88.4 R24, [R2+0x8c00] ;  /* 0x008c00000218783b */ /* 0x000e680000004200 */
[----:B------:R-:W1:Y:S03]  /*75b0*/  LDSM.16.M88.4 R116, [R7+0x80] ;  /* 0x000080000774783b */ /* 0x000e660000000200 */
[C---:B------:R-:W-:Y:S08]  /*75c0*/  HMMA.16816.F32 R36, R44.reuse, R112, R36 ;  /* 0x000000702c24723c */ /* 0x040ff00000001824 */
[----:B------:R-:W-:Y:S01]  /*75d0*/  HMMA.16816.F32 R124, R44, R16, R124 ;  /* 0x000000102c7c723c */ /* 0x000fe2000000187c */
[----:B------:R-:W-:Y:S07]  /*75e0*/  LDSM.16.MT88.4 R44, [R2+0x9000] ;  /* 0x00900000022c783b */ /* 0x000fee0000004200 */
[C---:B------:R-:W-:Y:S08]  /*75f0*/  HMMA.16816.F32 R32, R28.reuse, R112, R32 ;  /* 0x000000701c20723c */ /* 0x040ff00000001820 */
[----:B------:R-:W-:Y:S01]  /*7600*/  HMMA.16816.F32 R28, R28, R16, R40 ;  /* 0x000000101c1c723c */ /* 0x000fe20000001828 */
[----:B------:R-:W1:Y:S07]  /*7610*/  LDSM.16.M88.4 R40, [R7+0x4080] ;  /* 0x004080000728783b */ /* 0x000e6e0000000200 */
[C---:B0-----:R-:W-:Y:S08]  /*7620*/  HMMA.16816.F32 R36, R20.reuse, R114, R36 ;  /* 0x000000721424723c */ /* 0x041ff00000001824 */
[----:B------:R-:W-:Y:S01]  /*7630*/  HMMA.16816.F32 R20, R20, R18, R124 ;  /* 0x000000121414723c */ /* 0x000fe2000000187c */
[----:B------:R-:W0:Y:S07]  /*7640*/  LDSM.16.MT88.4 R124, [R10+0x9400] ;  /* 0x009400000a7c783b */ /* 0x000e2e0000004200 */
[C---:B-1----:R-:W-:Y:S01]  /*7650*/  HMMA.16816.F32 R112, R24.reuse, R114, R32 ;  /* 0x000000721870723c */ /* 0x042fe20000001820 */
[----:B------:R-:W-:Y:S07]  /*7660*/  LDSM.16.MT88.4 R32, [R2+0x9800] ;  /* 0x009800000220783b */ /* 0x000fee0000004200 */
[----:B------:R-:W-:Y:S01]  /*7670*/  HMMA.16816.F32 R16, R24, R18, R28 ;  /* 0x000000121810723c */ /* 0x000fe2000000181c */
[----:B------:R-:W1:Y:S04]  /*7680*/  LDSM.16.MT88.4 R24, [R2+0x9400] ;  /* 0x009400000218783b */ /* 0x000e680000004200 */
[----:B------:R-:W-:Y:S03]  /*7690*/  LDSM.16.MT88.4 R28, [R10+0x9800] ;  /* 0x009800000a1c783b */ /* 0x000fe60000004200 */
[C---:B------:R-:W-:Y:S08]  /*76a0*/  HMMA.16816.F32 R36, R120.reuse, R116, R36 ;  /* 0x000000747824723c */ /* 0x040ff00000001824 */
[----:B------:R-:W-:Y:S01]  /*76b0*/  HMMA.16816.F32 R120, R120, R40, R20 ;  /* 0x000000287878723c */ /* 0x000fe20000001814 */
[----:B------:R-:W1:Y:S07]  /*76c0*/  LDSM.16.M88.4 R20, [R3+0x80] ;  /* 0x000080000314783b */ /* 0x000e6e0000000200 */
[C---:B------:R-:W-:Y:S08]  /*76d0*/  HMMA.16816.F32 R112, R44.reuse, R116, R112 ;  /* 0x000000742c70723c */ /* 0x040ff00000001870 */
[----:B------:R-:W-:Y:S01]  /*76e0*/  HMMA.16816.F32 R44, R44, R40, R16 ;  /* 0x000000282c2c723c */ /* 0x000fe20000001810 */
[----:B------:R-:W1:Y:S07]  /*76f0*/  LDSM.16.M88.4 R16, [R3+0x4080] ;  /* 0x004080000310783b */ /* 0x000e6e0000000200 */
[C---:B0-----:R-:W-:Y:S08]  /*7700*/  HMMA.16816.F32 R36, R124.reuse, R118, R36 ;  /* 0x000000767c24723c */ /* 0x041ff00000001824 */
[----:B------:R-:W-:Y:S01]  /*7710*/  HMMA.16816.F32 R124, R124, R42, R120 ;  /* 0x0000002a7c7c723c */ /* 0x000fe20000001878 */
[----:B------:R-:W0:Y:S07]  /*7720*/  LDSM.16.MT88.4 R120, [R10+0x9c00] ;  /* 0x009c00000a78783b */ /* 0x000e2e0000004200 */
[C---:B-1----:R-:W-:Y:S01]  /*7730*/  HMMA.16816.F32 R116, R24.reuse, R118, R112 ;  /* 0x000000761874723c */ /* 0x042fe20000001870 */
[----:B------:R-:W1:Y:S07]  /*7740*/  LDSM.16.MT88.4 R112, [R2+0x9c00] ;  /* 0x009c00000270783b */ /* 0x000e6e0000004200 */
[----:B------:R-:W-:Y:S01]  /*7750*/  HMMA.16816.F32 R24, R24, R42, R44 ;  /* 0x0000002a1818723c */ /* 0x000fe2000000182c */
[----:B------:R-:W-:Y:S04]  /*7760*/  LDSM.16.M88.4 R44, [R7+0x100] ;  /* 0x00010000072c783b */ /* 0x000fe80000000200 */
[----:B------:R-:W-:Y:S03]  /*7770*/  LDSM.16.M88.4 R40, [R7+0x4100] ;  /* 0x004100000728783b */ /* 0x000fe60000000200 */
[C---:B------:R-:W-:Y:S08]  /*7780*/  HMMA.16816.F32 R36, R28.reuse, R20, R36 ;  /* 0x000000141c24723c */ /* 0x040ff00000001824 */
[----:B------:R-:W-:Y:S01]  /*7790*/  HMMA.16816.F32 R124, R28, R16, R124 ;  /* 0x000000101c7c723c */ /* 0x000fe2000000187c */
[----:B------:R-:W3:Y:S07]  /*77a0*/  LDSM.16.MT88.4 R28, [R10+0xa000] ;  /* 0x00a000000a1c783b */ /* 0x000eee0000004200 */
[C---:B------:R-:W-:Y:S08]  /*77b0*/  HMMA.16816.F32 R116, R32.reuse, R20, R116 ;  /* 0x000000142074723c */ /* 0x040ff00000001874 */
[----:B------:R-:W-:Y:S01]  /*77c0*/  HMMA.16816.F32 R32, R32, R16, R24 ;  /* 0x000000102020723c */ /* 0x000fe20000001818 */
[----:B------:R-:W4:Y:S07]  /*77d0*/  LDSM.16.MT88.4 R24, [R2+0xa000] ;  /* 0x00a000000218783b */ /* 0x000f2e0000004200 */
[C---:B0-----:R-:W-:Y:S08]  /*77e0*/  HMMA.16816.F32 R36, R120.reuse, R22, R36 ;  /* 0x000000167824723c */ /* 0x041ff00000001824 */
[----:B------:R-:W-:Y:S01]  /*77f0*/  HMMA.16816.F32 R124, R120, R18, R124 ;  /* 0x00000012787c723c */ /* 0x000fe2000000187c */
[----:B------:R-:W-:Y:S07]  /*7800*/  LDSM.16.MT88.4 R120, [R2+0xa800] ;  /* 0x00a800000278783b */ /* 0x000fee0000004200 */
[C---:B-1----:R-:W-:Y:S01]  /*7810*/  HMMA.16816.F32 R116, R112.reuse, R22, R116 ;  /* 0x000000167074723c */ /* 0x042fe20000001874 */
[----:B------:R-:W0:Y:S07]  /*7820*/  LDSM.16.MT88.4 R20, [R10+0xa400] ;  /* 0x00a400000a14783b */ /* 0x000e2e0000004200 */
[----:B------:R-:W-:Y:S01]  /*7830*/  HMMA.16816.F32 R32, R112, R18, R32 ;  /* 0x000000127020723c */ /* 0x000fe20000001820 */
[----:B------:R-:W1:Y:S04]  /*7840*/  LDSM.16.MT88.4 R16, [R2+0xa400] ;  /* 0x00a400000210783b */ /* 0x000e680000004200 */
[----:B------:R-:W-:Y:S03]  /*7850*/  LDSM.16.M88.4 R112, [R3+0x100] ;  /* 0x000100000370783b */ /* 0x000fe60000000200 */
[C---:B---3--:R-:W-:Y:S08]  /*7860*/  HMMA.16816.F32 R36, R28.reuse, R44, R36 ;  /* 0x0000002c1c24723c */ /* 0x048ff00000001824 */
[----:B------:R-:W-:Y:S01]  /*7870*/  HMMA.16816.F32 R124, R28, R40, R124 ;  /* 0x000000281c7c723c */ /* 0x000fe2000000187c */
[----:B------:R-:W3:Y:S07]  /*7880*/  LDSM.16.MT88.4 R28, [R10+0xa800] ;  /* 0x00a800000a1c783b */ /* 0x000eee0000004200 */
[C---:B----4-:R-:W-:Y:S08]  /*7890*/  HMMA.16816.F32 R116, R24.reuse, R44, R116 ;  /* 0x0000002c1874723c */ /* 0x050ff00000001874 */
[----:B------:R-:W-:Y:S01]  /*78a0*/  HMMA.16816.F32 R32, R24, R40, R32 ;  /* 0x000000281820723c */ /* 0x000fe20000001820 */
[----:B------:R-:W4:Y:S07]  /*78b0*/  LDSM.16.M88.4 R24, [R3+0x4100] ;  /* 0x004100000318783b */ /* 0x000f2e0000000200 */
[C---:B0-----:R-:W-:Y:S08]  /*78c0*/  HMMA.16816.F32 R36, R20.reuse, R46, R36 ;  /* 0x0000002e1424723c */ /* 0x041ff00000001824 */
[----:B------:R-:W-:Y:S01]  /*78d0*/  HMMA.16816.F32 R124, R20, R42, R124 ;  /* 0x0000002a147c723c */ /* 0x000fe2000000187c */
[----:B------:R-:W0:Y:S07]  /*78e0*/  LDSM.16.MT88.4 R20, [R10+0xac00] ;  /* 0x00ac00000a14783b */ /* 0x000e2e0000004200 */
[C---:B-1----:R-:W-:Y:S01]  /*78f0*/  HMMA.16816.F32 R116, R16.reuse, R46, R116 ;  /* 0x0000002e1074723c */ /* 0x042fe20000001874 */
[----:B------:R-:W-:Y:S07]  /*7900*/  LDSM.16.M88.4 R44, [R7+0x4180] ;  /* 0x00418000072c783b */ /* 0x000fee0000000200 */
[----:B------:R-:W-:Y:S01]  /*7910*/  HMMA.16816.F32 R32, R16, R42, R32 ;  /* 0x0000002a1020723c */ /* 0x000fe20000001820 */
[----:B------:R-:W1:Y:S04]  /*7920*/  LDSM.16.MT88.4 R16, [R2+0xac00] ;  /* 0x00ac00000210783b */ /* 0x000e680000004200 */
[----:B------:R-:W-:Y:S03]  /*7930*/  LDSM.16.M88.4 R40, [R7+0x180] ;  /* 0x000180000728783b */ /* 0x000fe60000000200 */
[C---:B---3--:R-:W-:Y:S08]  /*7940*/  HMMA.16816.F32 R36, R28.reuse, R112, R36 ;  /* 0x000000701c24723c */ /* 0x048ff00000001824 */
[----:B----4-:R-:W-:Y:S01]  /*7950*/  HMMA.16816.F32 R124, R28, R24, R124 ;  /* 0x000000181c7c723c */ /* 0x010fe2000000187c */
[----:B------:R-:W3:Y:S07]  /*7960*/  LDSM.16.MT88.4 R28, [R10+0xb000] ;  /* 0x00b000000a1c783b */ /* 0x000eee0000004200 */
[C---:B------:R-:W-:Y:S08]  /*7970*/  HMMA.16816.F32 R116, R120.reuse, R112, R116 ;  /* 0x000000707874723c */ /* 0x040ff00000001874 */
[----:B------:R-:W-:Y:S01]  /*7980*/  HMMA.16816.F32 R120, R120, R24, R32 ;  /* 0x000000187878723c */ /* 0x000fe20000001820 */
[----:B------:R-:W4:Y:S07]  /*7990*/  LDSM.16.MT88.4 R32, [R2+0xb000] ;  /* 0x00b000000220783b */ /* 0x000f2e0000004200 */
        /* <DEDUP_REMOVED lines=8> */
[C---:B---3--:R-:W-:Y:S08]  /*7a20*/  HMMA.16816.F32 R36, R28.reuse, R40, R36 ;  /* 0x000000281c24723c */ /* 0x048ff00000001824 */
[----:B------:R-:W-:Y:S01]  /*7a30*/  HMMA.16816.F32 R124, R28, R44, R124 ;  /* 0x0000002c1c7c723c */ /* 0x000fe2000000187c */
[----:B------:R-:W3:Y:S07]  /*7a40*/  LDSM.16.M88.4 R28, [R3+0x180] ;  /* 0x00018000031c783b */ /* 0x000eee0000000200 */
[C---:B----4-:R-:W-:Y:S08]  /*7a50*/  HMMA.16816.F32 R116, R32.reuse, R40, R116 ;  /* 0x000000282074723c */ /* 0x050ff00000001874 */
[----:B------:R-:W-:Y:S01]  /*7a60*/  HMMA.16816.F32 R120, R32, R44, R120 ;  /* 0x0000002c2078723c */ /* 0x000fe20000001878 */
[----:B------:R-:W4:Y:S04]  /*7a70*/  LDSM.16.M88.4 R32, [R3+0x4180] ;  /* 0x004180000320783b */ /* 0x000f280000000200 */
[----:B------:R-:W2:Y:S03]  /*7a80*/  S2R R212, SR_TID.X ;  /* 0x0000000000d47919 */ /* 0x000ea60000002100 */
[C---:B0-----:R-:W-:Y:S01]  /*7a90*/  HMMA.16816.F32 R36, R20.reuse, R42, R36 ;  /* 0x0000002a1424723c */ /* 0x041fe20000001824 */
[----:B------:R-:W5:Y:S07]  /*7aa0*/  LDL.64 R44, [R1+0x3b0] ;  /* 0x0003b000012c7983 */ /* 0x000f6e0000100a00 */
[----:B------:R-:W-:Y:S01]  /*7ab0*/  HMMA.16816.F32 R124, R20, R46, R124 ;  /* 0x0000002e147c723c */ /* 0x000fe2000000187c */
[----:B------:R-:W0:Y:S07]  /*7ac0*/  LDSM.16.MT88.4 R20, [R10+0xbc00] ;  /* 0x00bc00000a14783b */ /* 0x000e2e0000004200 */
[C---:B-1----:R-:W-:Y:S01]  /*7ad0*/  HMMA.16816.F32 R116, R16.reuse, R42, R116 ;  /* 0x0000002a1074723c */ /* 0x042fe20000001874 */
[----:B------:R-:W5:Y:S07]  /*7ae0*/  LDL.64 R42, [R1+0x3a0] ;  /* 0x0003a000012a7983 */ /* 0x000f6e0000100a00 */
[----:B------:R-:W-:Y:S01]  /*7af0*/  HMMA.16816.F32 R120, R16, R46, R120 ;  /* 0x0000002e1078723c */ /* 0x000fe20000001878 */
[----:B------:R-:W1:Y:S01]  /*7b00*/  LDSM.16.MT88.4 R16, [R2+0xbc00] ;  /* 0x00bc00000210783b */ /* 0x000e620000004200 */
[----:B--2---:R-:W-:-:S02]  /*7b10*/  LOP3.LUT R128, R212, 0x7f, RZ, 0xc0, !PT ;  /* 0x0000007fd4807812 */ /* 0x004fc400078ec0ff */
[----:B------:R-:W-:Y:S01]  /*7b20*/  LOP3.LUT R40, R212, 0x1c, RZ, 0xc0, !PT ;  /* 0x0000001cd4287812 */ /* 0x000fe200078ec0ff */
[----:B------:R-:W2:Y:S03]  /*7b30*/  LDL.64 R46, [R1+0x380] ;  /* 0x00038000012e7983 */ /* 0x000ea60000100a00 */
[C---:B---3--:R-:W-:Y:S08]  /*7b40*/  HMMA.16816.F32 R36, R24.reuse, R28, R36 ;  /* 0x0000001c1824723c */ /* 0x048ff00000001824 */
[----:B----4-:R-:W-:Y:S01]  /*7b50*/  HMMA.16816.F32 R24, R24, R32, R124 ;  /* 0x000000201818723c */ /* 0x010fe2000000187c */
[----:B------:R-:W3:Y:S04]  /*7b60*/  LDL.64 R124, [R1+0x328] ;  /* 0x00032800017c7983 */ /* 0x000ee80000100a00 */
[----:B------:R-:W4:Y:S03]  /*7b70*/  LDL.64 R126, [R1+0x2a8] ;  /* 0x0002a800017e7983 */ /* 0x000f260000100a00 */
[C---:B------:R-:W-:Y:S08]  /*7b80*/  HMMA.16816.F32 R116, R112.reuse, R28, R116 ;  /* 0x0000001c7074723c */ /* 0x040ff00000001874 */
[----:B------:R-:W-:Y:S01]  /*7b90*/  HMMA.16816.F32 R120, R112, R32, R120 ;  /* 0x000000207078723c */ /* 0x000fe20000001878 */
[----:B------:R-:W2:Y:S04]  /*7ba0*/  LDL.64 R114, [R1+0x3c8] ;  /* 0x0003c80001727983 */ /* 0x000ea80000100a00 */
[----:B------:R-:W2:Y:S03]  /*7bb0*/  LDL.64 R112, [R1+0x3b8] ;  /* 0x0003b80001707983 */ /* 0x000ea60000100a00 */
[C---:B0-----:R-:W-:Y:S01]  /*7bc0*/  HMMA.16816.F32 R36, R20.reuse, R30, R36 ;  /* 0x0000001e1424723c */ /* 0x041fe20000001824 */
[----:B------:R-:W2:Y:S07]  /*7bd0*/  LDL.64 R32, [R1+0x398] ;  /* 0x0003980001207983 */ /* 0x000eae0000100a00 */
[----:B------:R-:W-:Y:S08]  /*7be0*/  HMMA.16816.F32 R24, R20, R34, R24 ;  /* 0x000000221418723c */ /* 0x000ff00000001818 */
[C---:B-1----:R-:W-:Y:S01]  /*7bf0*/  HMMA.16816.F32 R20, R16.reuse, R30, R116 ;  /* 0x0000001e1014723c */ /* 0x042fe20000001874 */
[----:B------:R-:W2:Y:S04]  /*7c00*/  LDL.64 R116, [R1+0x2f8] ;  /* 0x0002f80001747983 */ /* 0x000ea80000100a00 */
[----:B------:R-:W2:Y:S03]  /*7c10*/  LDL.64 R118, [R1+0x308] ;  /* 0x0003080001767983 */ /* 0x000ea60000100a00 */
[----:B------:R-:W-:Y:S01]  /*7c20*/  HMMA.16816.F32 R16, R16, R34, R120 ;  /* 0x000000221010723c */ /* 0x000fe20000001878 */
[----:B------:R-:W-:Y:S01]  /*7c30*/  FMUL R15, R36, c[0x0][0x188] ;  /* 0x00006200240f7a20 */ /* 0x000fe20000400000 */
[----:B------:R-:W2:Y:S01]  /*7c40*/  LDL.64 R34, [R1+0x3a8] ;  /* 0x0003a80001227983 */ /* 0x000ea20000100a00 */
[----:B------:R-:W-:-:S02]  /*7c50*/  FMUL R4, R37, c[0x0][0x188] ;  /* 0x0000620025047a20 */ /* 0x000fc40000400000 */
[----:B------:R-:W-:Y:S01]  /*7c60*/  FMUL R2, R38, c[0x0][0x188] ;  /* 0x0000620026027a20 */ /* 0x000fe20000400000 */
[----:B------:R-:W2:Y:S01]  /*7c70*/  LDL.64 R122, [R1+0x2d8] ;  /* 0x0002d800017a7983 */ /* 0x000ea20000100a00 */
[----:B------:R-:W-:Y:S01]  /*7c80*/  FMUL R3, R39, c[0x0][0x188] ;  /* 0x0000620027037a20 */ /* 0x000fe20000400000 */
[----:B------:R-:W-:Y:S01]  /*7c90*/  FMNMX R15, R15, R4, !PT ;  /* 0x000000040f0f7209 */ /* 0x000fe20007800000 */
[----:B------:R-:W-:Y:S01]  /*7ca0*/  FMUL R4, R26, c[0x0][0x188] ;  /* 0x000062001a047a20 */ /* 0x000fe20000400000 */
[----:B------:R-:W2:Y:S02]  /*7cb0*/  LDL.64 R120, [R1+0x2c8] ;  /* 0x0002c80001787983 */ /* 0x000ea40000100a00 */
[----:B------:R-:W-:-:S04]  /*7cc0*/  FMNMX R2, R2, R3, !PT ;  /* 0x0000000302027209 */ /* 0x000fc80007800000 */
[----:B------:R-:W-:Y:S02]  /*7cd0*/  FMUL R28, R20, c[0x0][0x188] ;  /* 0x00006200141c7a20 */ /* 0x000fe40000400000 */
[----:B------:R-:W-:Y:S02]  /*7ce0*/  FMUL R29, R21, c[0x0][0x188] ;  /* 0x00006200151d7a20 */ /* 0x000fe40000400000 */
[----:B------:R-:W-:Y:S02]  /*7cf0*/  FMUL R30, R22, c[0x0][0x188] ;  /* 0x00006200161e7a20 */ /* 0x000fe40000400000 */
[----:B------:R-:W-:Y:S01]  /*7d00*/  FMUL R31, R23, c[0x0][0x188] ;  /* 0x00006200171f7a20 */ /* 0x000fe20000400000 */
[----:B------:R-:W-:Y:S01]  /*7d10*/  FMNMX R28, R28, R29, !PT ;  /* 0x0000001d1c1c7209 */ /* 0x000fe20007800000 */
        /* <DEDUP_REMOVED lines=10> */
[----:B------:R-:W-:-:S02]  /*7dc0*/  FMUL R29, R17, c[0x0][0x188] ;  /* 0x00006200111d7a20 */ /* 0x000fc40000400000 */
[----:B------:R-:W-:Y:S01]  /*7dd0*/  FMUL R31, R19, c[0x0][0x188] ;  /* 0x00006200131f7a20 */ /* 0x000fe20000400000 */
[----:B------:R-:W-:Y:S02]  /*7de0*/  FMNMX R5, R15, R5, !PT ;  /* 0x000000050f057209 */ /* 0x000fe40007800000 */
[----:B------:R-:W-:Y:S02]  /*7df0*/  FMNMX R2, R28, R2, !PT ;  /* 0x000000021c027209 */ /* 0x000fe40007800000 */
[----:B------:R-:W-:Y:S02]  /*7e00*/  FMNMX R3, R29, R3, !PT ;  /* 0x000000031d037209 */ /* 0x000fe40007800000 */
[----:B------:R-:W-:Y:S01]  /*7e10*/  FMNMX R31, R31, R4, !PT ;  /* 0x000000041f1f7209 */ /* 0x000fe20007800000 */
[----:B------:R-:W0:Y:S04]  /*7e20*/  SHFL.BFLY PT, R29, R5, 0x2, 0x1f ;  /* 0x0c401f00051d7f89 */ /* 0x000e2800000e0000 */
[----:B------:R-:W1:Y:S04]  /*7e30*/  SHFL.BFLY PT, R28, R2, 0x2, 0x1f ;  /* 0x0c401f00021c7f89 */ /* 0x000e6800000e0000 */
[----:B------:R-:W1:Y:S04]  /*7e40*/  SHFL.BFLY PT, R4, R3, 0x2, 0x1f ;  /* 0x0c401f0003047f89 */ /* 0x000e6800000e0000 */
[----:B------:R-:W1:Y:S01]  /*7e50*/  SHFL.BFLY PT, R15, R31, 0x2, 0x1f ;  /* 0x0c401f001f0f7f89 */ /* 0x000e6200000e0000 */
[----:B0-----:R-:W-:-:S02]  /*7e60*/  FMNMX R29, R5, R29, !PT ;  /* 0x0000001d051d7209 */ /* 0x001fc40007800000 */
[----:B-1----:R-:W-:Y:S02]  /*7e70*/  FMNMX R28, R2, R28, !PT ;  /* 0x0000001c021c7209 */ /* 0x002fe40007800000 */
[----:B------:R-:W-:Y:S02]  /*7e80*/  FMNMX R4, R3, R4, !PT ;  /* 0x0000000403047209 */ /* 0x000fe40007800000 */
[----:B------:R-:W-:Y:S01]  /*7e90*/  FMNMX R15, R31, R15, !PT ;  /* 0x0000000f1f0f7209 */ /* 0x000fe20007800000 */
[----:B------:R-:W0:Y:S04]  /*7ea0*/  SHFL.BFLY PT, R30, R29, 0x1, 0x1f ;  /* 0x0c201f001d1e7f89 */ /* 0x000e2800000e0000 */
[----:B------:R-:W1:Y:S04]  /*7eb0*/  SHFL.BFLY PT, R5, R28, 0x1, 0x1f ;  /* 0x0c201f001c057f89 */ /* 0x000e6800000e0000 */
[----:B------:R-:W1:Y:S04]  /*7ec0*/  SHFL.BFLY PT, R3, R4, 0x1, 0x1f ;  /* 0x0c201f0004037f89 */ /* 0x000e6800000e0000 */
[----:B------:R-:W1:Y:S01]  /*7ed0*/  SHFL.BFLY PT, R2, R15, 0x1, 0x1f ;  /* 0x0c201f000f027f89 */ /* 0x000e6200000e0000 */
[----:B0-----:R-:W-:-:S03]  /*7ee0*/  FMNMX R30, R29, R30, !PT ;  /* 0x0000001e1d1e7209 */ /* 0x001fc60007800000 */
[----:B------:R-:W-:Y:S01]  /*7ef0*/  BAR.SYNC.DEFER_BLOCKING 0x0 ;  /* 0x0000000000007b1d */ /* 0x000fe20000010000 */
[----:B-1----:R-:W-:-:S05]  /*7f00*/  FMNMX R5, R28, R5, !PT ;  /* 0x000000051c057209 */ /* 0x002fca0007800000 */
[----:B------:R-:W2:Y:S01]  /*7f10*/  LDL.64 R28, [R1+0x3d0] ;  /* 0x0003d000011c7983 */ /* 0x000ea20000100a00 */
[----:B------:R-:W-:Y:S02]  /*7f20*/  FMNMX R3, R4, R3, !PT ;  /* 0x0000000304037209 */ /* 0x000fe40007800000 */
[----:B------:R-:W-:Y:S01]  /*7f30*/  FMNMX R2, R15, R2, !PT ;  /* 0x000000020f027209 */ /* 0x000fe20007800000 */
[----:B------:R0:W-:Y:S04]  /*7f40*/  @!P0 STS [R6], R30 ;  /* 0x0000001e06008388 */ /* 0x0001e80000000800 */
[----:B------:R-:W-:Y:S04]  /*7f50*/  @!P0 STS [R6+0x80], R5 ;  /* 0x0000800506008388 */ /* 0x000fe80000000800 */
[----:B------:R-:W-:Y:S04]  /*7f60*/  @!P0 STS [R6+0x100], R3 ;  /* 0x0001000306008388 */ /* 0x000fe80000000800 */
[----:B------:R-:W-:Y:S04]  /*7f70*/  @!P0 STS [R6+0x180], R2 ;  /* 0x0001800206008388 */ /* 0x000fe80000000800 */
[----:B------:R-:W-:Y:S06]  /*7f80*/  BAR.SYNC.DEFER_BLOCKING 0x0 ;  /* 0x0000000000007b1d */ /* 0x000fec0000010000 */
[----:B0-----:R-:W2:Y:S04]  /*7f90*/  LDL.64 R30, [R1+0x388] ;  /* 0x00038800011e7983 */ /* 0x001ea80000100a00 */
[----:B------:R-:W0:Y:S04]  /*7fa0*/  LDS R2, [R128.X4] ;  /* 0x0000000080027984 */ /* 0x000e280000004800 */
[----:B0-----:R-:W0:Y:S02]  /*7fb0*/  SHFL.BFLY PT, R3, R2, 0x2, 0x1f ;  /* 0x0c401f0002037f89 */ /* 0x001e2400000e0000 */
[----:B0-----:R-:W-:-:S05]  /*7fc0*/  FMNMX R3, R2, R3, !PT ;  /* 0x0000000302037209 */ /* 0x001fca0007800000 */
[----:B------:R-:W0:Y:S02]  /*7fd0*/  SHFL.BFLY PT, R2, R3, 0x1, 0x1f ;  /* 0x0c201f0003027f89 */ /* 0x000e2400000e0000 */
[----:B0-----:R-:W-:-:S05]  /*7fe0*/  FMNMX R2, R3, R2, !PT ;  /* 0x0000000203027209 */ /* 0x001fca0007800000 */
[----:B------:R-:W-:Y:S04]  /*7ff0*/  @!P0 STS [R128.X4], R2 ;  /* 0x0000000280008388 */ /* 0x000fe80000004800 */
[----:B------:R-:W-:Y:S06]  /*8000*/  BAR.SYNC.DEFER_BLOCKING 0x0 ;  /* 0x0000000000007b1d */ /* 0x000fec0000010000 */
[----:B------:R-:W0:Y:S04]  /*8010*/  LDS R2, [R40.X4] ;  /* 0x0000000028027984 */ /* 0x000e280000004800 */
[----:B------:R-:W1:Y:S04]  /*8020*/  LDS R3, [R40.X4+0x80] ;  /* 0x0000800028037984 */ /* 0x000e680000004800 */
[----:B------:R-:W1:Y:S04]  /*8030*/  LDS R4, [R40.X4+0x100] ;  /* 0x0001000028047984 */ /* 0x000e680000004800 */
[----:B------:R3:W1:Y:S04]  /*8040*/  LDS R5, [R40.X4+0x180] ;  /* 0x0001800028057984 */ /* 0x0006680000004800 */
[----:B---3--:R-:W3:Y:S01]  /*8050*/  LDL.64 R40, [R1+0x390] ;  /* 0x0003900001287983 */ /* 0x008ee20000100a00 */
[----:B0-----:R-:W-:-:S05]  /*8060*/  FMNMX R2, R2, R181, !PT ;  /* 0x000000b502027209 */ /* 0x001fca0007800000 */
[----:B------:R-:W-:-:S04]  /*8070*/  FFMA R37, R37, c[0x0][0x188], -R2 ;  /* 0x0000620025257a23 */ /* 0x000fc80000000802 */
[----:B------:R-:W-:Y:S02]  /*8080*/  FMUL R37, R37, 1.4426950216293334961 ;  /* 0x3fb8aa3b25257820 */ /* 0x000fe40000400000 */
[----:B------:R-:W-:Y:S02]  /*8090*/  FFMA R213, R36, c[0x0][0x188], -R2 ;  /* 0x0000620024d57a23 */ /* 0x000fe40000000802 */
[----:B------:R0:W-:Y:S01]  /*80a0*/  MUFU.EX2 R211, R37 ;  /* 0x0000002500d37308 */ /* 0x0001e20000000800 */
[----:B-1----:R-:W-:Y:S01]  /*80b0*/  FMNMX R3, R3, R179, !PT ;  /* 0x000000b303037209 */ /* 0x002fe20007800000 */
[----:B0-----:R-:W2:Y:S04]  /*80c0*/  LDL.64 R36, [R1+0x3c0] ;  /* 0x0003c00001247983 */ /* 0x001ea80000100a00 */
[----:B------:R-:W-:-:S02]  /*80d0*/  FFMA R38, R38, c[0x0][0x188], -R3 ;  /* 0x0000620026267a23 */ /* 0x000fc40000000803 */
[----:B------:R-:W-:Y:S02]  /*80e0*/  FFMA R39, R39, c[0x0][0x188], -R3 ;  /* 0x0000620027277a23 */ /* 0x000fe40000000803 */
[----:B------:R-:W-:Y:S02]  /*80f0*/  FMUL R38, R38, 1.4426950216293334961 ;  /* 0x3fb8aa3b26267820 */ /* 0x000fe40000400000 */
[----:B------:R-:W-:Y:S02]  /*8100*/  FMUL R39, R39, 1.4426950216293334961 ;  /* 0x3fb8aa3b27277820 */ /* 0x000fe40000400000 */
[----:B------:R-:W-:Y:S08]  /*8110*/  MUFU.EX2 R209, R38 ;  /* 0x0000002600d17308 */ /* 0x000ff00000000800 */
[----:B------:R0:W-:Y:S02]  /*8120*/  MUFU.EX2 R207, R39 ;  /* 0x0000002700cf7308 */ /* 0x0001e40000000800 */
[----:B0-----:R-:W2:Y:S01]  /*8130*/  LDL.64 R38, [R1+0x378] ;  /* 0x0003780001267983 */ /* 0x001ea20000100a00 */
[----:B------:R-:W-:-:S02]  /*8140*/  FMNMX R4, R4, R177, !PT ;  /* 0x000000b104047209 */ /* 0x000fc40007800000 */
[----:B------:R-:W-:-:S03]  /*8150*/  FMNMX R5, R5, R175, !PT ;  /* 0x000000af05057209 */ /* 0x000fc60007800000 */
[--C-:B------:R-:W-:Y:S02]  /*8160*/  FFMA R20, R20, c[0x0][0x188], -R4.reuse ;  /* 0x0000620014147a23 */ /* 0x100fe40000000804 */
[----:B------:R-:W-:Y:S02]  /*8170*/  FFMA R21, R21, c[0x0][0x188], -R4 ;  /* 0x0000620015157a23 */ /* 0x000fe40000000804 */
[--C-:B------:R-:W-:Y:S02]  /*8180*/  FFMA R22, R22, c[0x0][0x188], -R5.reuse ;  /* 0x0000620016167a23 */ /* 0x100fe40000000805 */
[----:B------:R-:W-:Y:S02]  /*8190*/  FFMA R23, R23, c[0x0][0x188], -R5 ;  /* 0x0000620017177a23 */ /* 0x000fe40000000805 */
[----:B------:R-:W-:Y:S02]  /*81a0*/  FMUL R213, R213, 1.4426950216293334961 ;  /* 0x3fb8aa3bd5d57820 */ /* 0x000fe40000400000 */
[----:B------:R-:W-:-:S02]  /*81b0*/  FMUL R20, R20, 1.4426950216293334961 ;  /* 0x3fb8aa3b14147820 */ /* 0x000fc40000400000 */
[----:B------:R-:W-:Y:S02]  /*81c0*/  FMUL R21, R21, 1.4426950216293334961 ;  /* 0x3fb8aa3b15157820 */ /* 0x000fe40000400000 */
[----:B------:R-:W-:Y:S02]  /*81d0*/  FFMA R16, R16, c[0x0][0x188], -R4 ;  /* 0x0000620010107a23 */ /* 0x000fe40000000804 */
[----:B------:R-:W-:Y:S02]  /*81e0*/  FFMA R24, R24, c[0x0][0x188], -R2 ;  /* 0x0000620018187a23 */ /* 0x000fe40000000802 */
[----:B------:R-:W-:Y:S02]  /*81f0*/  FFMA R26, R26, c[0x0][0x188], -R3 ;  /* 0x000062001a1a7a23 */ /* 0x000fe40000000803 */
[----:B------:R-:W-:Y:S02]  /*8200*/  FMUL R22, R22, 1.4426950216293334961 ;  /* 0x3fb8aa3b16167820 */ /* 0x000fe40000400000 */
[----:B------:R-:W-:-:S02]  /*8210*/  FMUL R23, R23, 1.4426950216293334961 ;  /* 0x3fb8aa3b17177820 */ /* 0x000fc40000400000 */
[----:B------:R-:W-:Y:S01]  /*8220*/  FFMA R18, R18, c[0x0][0x188], -R5 ;  /* 0x0000620012127a23 */ /* 0x000fe20000000805 */
[----:B------:R-:W-:Y:S01]  /*8230*/  MUFU.EX2 R197, R20 ;  /* 0x0000001400c57308 */ /* 0x000fe20000000800 */
[----:B------:R-:W-:Y:S02]  /*8240*/  FMUL R16, R16, 1.4426950216293334961 ;  /* 0x3fb8aa3b10107820 */ /* 0x000fe40000400000 */
[----:B------:R-:W-:Y:S02]  /*8250*/  FFMA R17, R17, c[0x0][0x188], -R4 ;  /* 0x0000620011117a23 */ /* 0x000fe40000000804 */
[----:B------:R-:W-:Y:S02]  /*8260*/  FMUL R24, R24, 1.4426950216293334961 ;  /* 0x3fb8aa3b18187820 */ /* 0x000fe40000400000 */
[----:B------:R-:W-:Y:S01]  /*8270*/  FFMA R25, R25, c[0x0][0x188], -R2 ;  /* 0x0000620019197a23 */ /* 0x000fe20000000802 */
[----:B------:R-:W0:Y:S01]  /*8280*/  MUFU.EX2 R195, R21 ;  /* 0x0000001500c37308 */ /* 0x000e220000000800 */
[----:B------:R-:W-:-:S02]  /*8290*/  FFMA R27, R27, c[0x0][0x188], -R3 ;  /* 0x000062001b1b7a23 */ /* 0x000fc40000000803 */
[----:B------:R-:W-:Y:S02]  /*82a0*/  FMUL R26, R26, 1.4426950216293334961 ;  /* 0x3fb8aa3b1a1a7820 */ /* 0x000fe40000400000 */
[----:B------:R-:W-:Y:S02]  /*82b0*/  FMUL R18, R18, 1.4426950216293334961 ;  /* 0x3fb8aa3b12127820 */ /* 0x000fe40000400000 */
[----:B------:R-:W-:Y:S01]  /*82c0*/  FFMA R19, R19, c[0x0][0x188], -R5 ;  /* 0x0000620013137a23 */ /* 0x000fe20000000805 */
[----:B------:R-:W1:Y:S01]  /*82d0*/  MUFU.EX2 R213, R213 ;  /* 0x000000d500d57308 */ /* 0x000e620000000800 */
[----:B------:R-:W-:Y:S02]  /*82e0*/  FMUL R17, R17, 1.4426950216293334961 ;  /* 0x3fb8aa3b11117820 */ /* 0x000fe40000400000 */
[----:B------:R-:W-:-:S05]  /*82f0*/  FMUL R25, R25, 1.4426950216293334961 ;  /* 0x3fb8aa3b19197820 */ /* 0x000fca0000400000 */
[----:B------:R-:W-:Y:S01]  /*8300*/  MUFU.EX2 R193, R22 ;  /* 0x0000001600c17308 */ /* 0x000fe20000000800 */
[----:B------:R-:W-:Y:S02]  /*8310*/  FMUL R27, R27, 1.4426950216293334961 ;  /* 0x3fb8aa3b1b1b7820 */ /* 0x000fe40000400000 */
[----:B------:R-:W-:-:S05]  /*8320*/  FMUL R19, R19, 1.4426950216293334961 ;  /* 0x3fb8aa3b13137820 */ /* 0x000fca0000400000 */
[----:B------:R-:W0:Y:S08]  /*8330*/  MUFU.EX2 R191, R23 ;  /* 0x0000001700bf7308 */ /* 0x000e300000000800 */
[----:B------:R-:W0:Y:S08]  /*8340*/  MUFU.EX2 R189, R16 ;  /* 0x0000001000bd7308 */ /* 0x000e300000000800 */
[----:B------:R-:W0:Y:S08]  /*8350*/  MUFU.EX2 R205, R24 ;  /* 0x0000001800cd7308 */ /* 0x000e300000000800 */
[----:B------:R-:W0:Y:S08]  /*8360*/  MUFU.EX2 R201, R26 ;  /* 0x0000001a00c97308 */ /* 0x000e300000000800 */
[----:B------:R0:W1:Y:S08]  /*8370*/  MUFU.EX2 R185, R18 ;  /* 0x0000001200b97308 */ /* 0x0000700000000800 */
[----:B------:R-:W1:Y:S01]  /*8380*/  MUFU.EX2 R187, R17 ;  /* 0x0000001100bb7308 */ /* 0x000e620000000800 */
[----:B0-----:R-:W-:-:S07]  /*8390*/  FADD R18, R197, R195 ;  /* 0x000000c3c5127221 */ /* 0x001fce0000000000 */
[----:B------:R-:W0:Y:S08]  /*83a0*/  MUFU.EX2 R203, R25 ;  /* 0x0000001900cb7308 */ /* 0x000e300000000800 */
[----:B------:R0:W4:Y:S08]  /*83b0*/  MUFU.EX2 R199, R27 ;  /* 0x0000001b00c77308 */ /* 0x0001300000000800 */
[----:B------:R4:W5:Y:S01]  /*83c0*/  MUFU.EX2 R183, R19 ;  /* 0x0000001300b77308 */ /* 0x0009620000000800 */
[----:B-1----:R-:W-:Y:S01]  /*83d0*/  FADD R21, R213, R211 ;  /* 0x000000d3d5157221 */ /* 0x002fe20000000000 */
[----:B0-----:R-:W3:Y:S01]  /*83e0*/  LDL.64 R26, [R1+0x360] ;  /* 0x00036000011a7983 */ /* 0x001ee20000100a00 */
[----:B------:R-:W-:-:S02]  /*83f0*/  FADD R17, R193, R191 ;  /* 0x000000bfc1117221 */ /* 0x000fc40000000000 */
[----:B------:R-:W-:Y:S02]  /*8400*/  FADD R18, R189, R18 ;  /* 0x00000012bd127221 */ /* 0x000fe40000000000 */
[----:B----4-:R-:W-:Y:S02]  /*8410*/  FADD R19, R209, R207 ;  /* 0x000000cfd1137221 */ /* 0x010fe40000000000 */
[----:B------:R-:W-:Y:S02]  /*8420*/  FADD R21, R205, R21 ;  /* 0x00000015cd157221 */ /* 0x000fe40000000000 */
[----:B------:R-:W-:Y:S02]  /*8430*/  FADD R19, R201, R19 ;  /* 0x00000013c9137221 */ /* 0x000fe40000000000 */
[----:B------:R-:W-:Y:S02]  /*8440*/  FADD R17, R185, R17 ;  /* 0x00000011b9117221 */ /* 0x000fe40000000000 */
[----:B------:R-:W-:-:S02]  /*8450*/  FADD R18, R187, R18 ;  /* 0x00000012bb127221 */ /* 0x000fc40000000000 */
[----:B------:R-:W-:Y:S02]  /*8460*/  FADD R21, R203, R21 ;  /* 0x00000015cb157221 */ /* 0x000fe40000000000 */
[----:B------:R-:W-:Y:S02]  /*8470*/  FADD R19, R199, R19 ;  /* 0x00000013c7137221 */ /* 0x000fe40000000000 */
[----:B-----5:R-:W-:Y:S01]  /*8480*/  FADD R17, R183, R17 ;  /* 0x00000011b7117221 */ /* 0x020fe20000000000 */
[----:B------:R-:W0:Y:S04]  /*8490*/  SHFL.BFLY PT, R15, R18, 0x2, 0x1f ;  /* 0x0c401f00120f7f89 */ /* 0x000e2800000e0000 */
[----:B------:R-:W1:Y:S04]  /*84a0*/  SHFL.BFLY PT, R22, R21, 0x2, 0x1f ;  /* 0x0c401f0015167f89 */ /* 0x000e6800000e0000 */
[----:B------:R-:W4:Y:S04]  /*84b0*/  SHFL.BFLY PT, R20, R19, 0x2, 0x1f ;  /* 0x0c401f0013147f89 */ /* 0x000f2800000e0000 */
[----:B------:R-:W5:Y:S01]  /*84c0*/  SHFL.BFLY PT, R16, R17, 0x2, 0x1f ;  /* 0x0c401f0011107f89 */ /* 0x000f6200000e0000 */
[----:B0-----:R-:W-:-:S02]  /*84d0*/  FADD R15, R18, R15 ;  /* 0x0000000f120f7221 */ /* 0x001fc40000000000 */
[----:B-1----:R-:W-:Y:S02]  /*84e0*/  FADD R22, R21, R22 ;  /* 0x0000001615167221 */ /* 0x002fe40000000000 */
[----:B----4-:R-:W-:Y:S02]  /*84f0*/  FADD R20, R19, R20 ;  /* 0x0000001413147221 */ /* 0x010fe40000000000 */
[----:B-----5:R-:W-:Y:S01]  /*8500*/  FADD R18, R17, R16 ;  /* 0x0000001011127221 */ /* 0x020fe20000000000 */
[----:B------:R-:W0:Y:S04]  /*8510*/  SHFL.BFLY PT, R21, R22, 0x1, 0x1f ;  /* 0x0c201f0016157f89 */ /* 0x000e2800000e0000 */
[----:B------:R-:W1:Y:S04]  /*8520*/  SHFL.BFLY PT, R19, R20, 0x1, 0x1f ;  /* 0x0c201f0014137f89 */ /* 0x000e6800000e0000 */
[----:B------:R-:W4:Y:S04]  /*8530*/  SHFL.BFLY PT, R17, R15, 0x1, 0x1f ;  /* 0x0c201f000f117f89 */ /* 0x000f2800000e0000 */
[----:B------:R-:W5:Y:S01]  /*8540*/  SHFL.BFLY PT, R16, R18, 0x1, 0x1f ;  /* 0x0c201f0012107f89 */ /* 0x000f6200000e0000 */
[----:B0-----:R-:W-:-:S03]  /*8550*/  FADD R21, R22, R21 ;  /* 0x0000001516157221 */ /* 0x001fc60000000000 */
[----:B------:R-:W-:Y:S01]  /*8560*/  BAR.SYNC.DEFER_BLOCKING 0x0 ;  /* 0x0000000000007b1d */ /* 0x000fe20000010000 */
[----:B-1----:R-:W-:Y:S02]  /*8570*/  FADD R19, R20, R19 ;  /* 0x0000001314137221 */ /* 0x002fe40000000000 */
[----:B----4-:R-:W-:Y:S02]  /*8580*/  FADD R17, R15, R17 ;  /* 0x000000110f117221 */ /* 0x010fe40000000000 */
[----:B-----5:R-:W-:Y:S01]  /*8590*/  FADD R16, R18, R16 ;  /* 0x0000001012107221 */ /* 0x020fe20000000000 */
[----:B------:R-:W-:Y:S04]  /*85a0*/  @!P0 STS [R6], R21 ;  /* 0x0000001506008388 */ /* 0x000fe80000000800 */
[----:B------:R-:W-:Y:S04]  /*85b0*/  @!P0 STS [R6+0x80], R19 ;  /* 0x0000801306008388 */ /* 0x000fe80000000800 */
[----:B------:R-:W-:Y:S04]  /*85c0*/  @!P0 STS [R6+0x100], R17 ;  /* 0x0001001106008388 */ /* 0x000fe80000000800 */
[----:B------:R-:W-:Y:S04]  /*85d0*/  @!P0 STS [R6+0x180], R16 ;  /* 0x0001801006008388 */ /* 0x000fe80000000800 */
[----:B------:R-:W-:Y:S06]  /*85e0*/  BAR.SYNC.DEFER_BLOCKING 0x0 ;  /* 0x0000000000007b1d */ /* 0x000fec0000010000 */
[----:B------:R-:W0:Y:S04]  /*85f0*/  LDS R15, [R128.X4] ;  /* 0x00000000800f7984 */ /* 0x000e280000004800 */
[----:B0-----:R-:W0:Y:S02]  /*8600*/  SHFL.BFLY PT, R16, R15, 0x2, 0x1f ;  /* 0x0c401f000f107f89 */ /* 0x001e2400000e0000 */
[----:B0-----:R-:W-:-:S05]  /*8610*/  FADD R15, R15, R16 ;  /* 0x000000100f0f7221 */ /* 0x001fca0000000000 */
[----:B------:R-:W0:Y:S02]  /*8620*/  SHFL.BFLY PT, R16, R15, 0x1, 0x1f ;  /* 0x0c201f000f107f89 */ /* 0x000e2400000e0000 */
[----:B0-----:R-:W-:-:S05]  /*8630*/  FADD R15, R15, R16 ;  /* 0x000000100f0f7221 */ /* 0x001fca0000000000 */
[----:B------:R0:W-:Y:S01]  /*8640*/  @!P0 STS [R128.X4], R15 ;  /* 0x0000000f80008388 */ /* 0x0001e20000004800 */
[----:B--2---:R-:W-:-:S03]  /*8650*/  IMAD.WIDE R16, R12, 0x2, R28 ;  /* 0x000000020c107825 */ /* 0x004fc600078e021c */
[----:B------:R-:W-:Y:S01]  /*8660*/  BAR.SYNC.DEFER_BLOCKING 0x0 ;  /* 0x0000000000007b1d */ /* 0x000fe20000010000 */
[----:B------:R-:W-:-:S04]  /*8670*/  IMAD.WIDE R22, R12, 0x2, R36 ;  /* 0x000000020c167825 */ /* 0x000fc800078e0224 */
[C---:B------:R-:W-:Y:S01]  /*8680*/  IMAD.WIDE R24, R12.reuse, 0x2, R114 ;  /* 0x000000020c187825 */ /* 0x040fe200078e0272 */
[----:B------:R-:W2:Y:S03]  /*8690*/  LDL.64 R36, [R1+0x368] ;  /* 0x0003680001247983 */ /* 0x000ea60000100a00 */
[C---:B------:R-:W-:Y:S01]  /*86a0*/  IMAD.WIDE R18, R12.reuse, 0x2, R44 ;  /* 0x000000020c127825 */ /* 0x040fe200078e022c */
[----:B------:R-:W4:Y:S03]  /*86b0*/  LDL.64 R28, [R1+0x370] ;  /* 0x00037000011c7983 */ /* 0x000f260000100a00 */
[C---:B------:R-:W-:Y:S01]  /*86c0*/  IMAD.WIDE R20, R12.reuse, 0x2, R112 ;  /* 0x000000020c147825 */ /* 0x040fe200078e0270 */
[----:B------:R-:W5:Y:S04]  /*86d0*/  LDL.64 R114, [R1+0x2e8] ;  /* 0x0002e80001727983 */ /* 0x000f680000100a00 */
[----:B------:R-:W5:Y:S04]  /*86e0*/  LDL.64 R112, [R1+0x2d0] ;  /* 0x0002d00001707983 */ /* 0x000f680000100a00 */
[----:B------:R-:W5:Y:S04]  /*86f0*/  LDL.64 R44, [R1+0x358] ;  /* 0x00035800012c7983 */ /* 0x000f680000100a00 */
[----:B------:R1:W5:Y:S04]  /*8700*/  LDG.E.U16 R173, [R16.64] ;  /* 0x0000000410ad7981 */ /* 0x000368000c1e1500 */
[----:B------:R0:W5:Y:S04]  /*8710*/  LDG.E.U16 R171, [R24.64] ;  /* 0x0000000418ab7981 */ /* 0x000168000c1e1500 */
[----:B------:R3:W5:Y:S01]  /*8720*/  LDG.E.U16 R169, [R22.64] ;  /* 0x0000000416a97981 */ /* 0x000762000c1e1500 */
[----:B-1----:R-:W-:-:S03]  /*8730*/  IMAD.WIDE R16, R12, 0x2, R34 ;  /* 0x000000020c107825 */ /* 0x002fc600078e0222 */
[----:B------:R1:W5:Y:S01]  /*8740*/  LDG.E.U16 R165, [R18.64] ;  /* 0x0000000412a57981 */ /* 0x000362000c1e1500 */
[----:B0-----:R-:W-:-:S03]  /*8750*/  IMAD.WIDE R24, R12, 0x2, R42 ;  /* 0x000000020c187825 */ /* 0x001fc600078e022a */
[----:B------:R0:W5:Y:S01]  /*8760*/  LDG.E.U16 R153, [R16.64] ;  /* 0x0000000410997981 */ /* 0x000162000c1e1500 */
[----:B---3--:R-:W-:-:S03]  /*8770*/  IMAD.WIDE R22, R12, 0x2, R40 ;  /* 0x000000020c167825 */ /* 0x008fc600078e0228 */
[----:B------:R-:W3:Y:S01]  /*8780*/  LDL.64 R42, [R1+0x348] ;  /* 0x00034800012a7983 */ /* 0x000ee20000100a00 */
[----:B-1----:R-:W-:-:S03]  /*8790*/  IMAD.WIDE R18, R12, 0x2, R30 ;  /* 0x000000020c127825 */ /* 0x002fc600078e021e */
[----:B------:R-:W5:Y:S01]  /*87a0*/  LDL.64 R40, [R1+0x338] ;  /* 0x0003380001287983 */ /* 0x000f620000100a00 */
[----:B0-----:R-:W-:-:S03]  /*87b0*/  IMAD.WIDE R16, R12, 0x2, R32 ;  /* 0x000000020c107825 */ /* 0x001fc600078e0220 */
[----:B------:R0:W5:Y:S04]  /*87c0*/  LDG.E.U16 R167, [R20.64] ;  /* 0x0000000414a77981 */ /* 0x000168000c1e1500 */
[----:B------:R-:W5:Y:S04]  /*87d0*/  LDL.64 R32, [R1+0x340] ;  /* 0x0003400001207983 */ /* 0x000f680000100a00 */
[----:B------:R-:W5:Y:S01]  /*87e0*/  LDL.64 R30, [R1+0x330] ;  /* 0x00033000011e7983 */ /* 0x000f620000100a00 */
[----:B0-----:R-:W-:-:S03]  /*87f0*/  IMAD.WIDE R20, R12, 0x2, R46 ;  /* 0x000000020c147825 */ /* 0x001fc600078e022e */
[----:B------:R0:W5:Y:S04]  /*8800*/  LDG.E.U16 R18, [R18.64] ;  /* 0x0000000412127981 */ /* 0x000168000c1e1500 */
[----:B------:R-:W5:Y:S04]  /*8810*/  LDL.64 R46, [R1+0x318] ;  /* 0x00031800012e7983 */ /* 0x000f680000100a00 */
[----:B------:R1:W5:Y:S04]  /*8820*/  LDG.E.U16 R16, [R16.64] ;  /* 0x0000000410107981 */ /* 0x000368000c1e1500 */
[----:B0-----:R0:W5:Y:S01]  /*8830*/  LDG.E.U16 R19, [R20.64] ;  /* 0x0000000414137981 */ /* 0x001162000c1e1500 */
[----:B------:R-:W-:-:S03]  /*8840*/  IMAD.WIDE R26, R12, 0x2, R26 ;  /* 0x000000020c1a7825 */ /* 0x000fc600078e021a */
[----:B------:R-:W5:Y:S04]  /*8850*/  LDL.64 R34, [R1+0x350] ;  /* 0x0003500001227983 */ /* 0x000f680000100a00 */
[----:B-1----:R2:W5:Y:S01]  /*8860*/  LDG.E.U16 R17, [R22.64] ;  /* 0x0000000416117981 */ /* 0x002562000c1e1500 */
[----:B0-----:R-:W-:-:S03]  /*8870*/  IMAD.WIDE R20, R12, 0x2, R38 ;  /* 0x000000020c147825 */ /* 0x001fc600078e0226 */
[----:B------:R-:W5:Y:S04]  /*8880*/  LDL.64 R38, [R1+0x320] ;  /* 0x0003200001267983 */ /* 0x000f680000100a00 */
[----:B------:R0:W5:Y:S04]  /*8890*/  LDG.E.U16 R20, [R20.64] ;  /* 0x0000000414147981 */ /* 0x000168000c1e1500 */
[----:B------:R1:W5:Y:S04]  /*88a0*/  LDG.E.U16 R15, [R24.64] ;  /* 0x00000004180f7981 */ /* 0x000368000c1e1500 */
[----:B------:R-:W5:Y:S01]  /*88b0*/  LDL.64 R128, [R1+0x2b8] ;  /* 0x0002b80001807983 */ /* 0x000f620000100a00 */
[----:B--2---:R-:W-:-:S03]  /*88c0*/  IMAD.WIDE R22, R12, 0x2, R36 ;  /* 0x000000020c167825 */ /* 0x004fc600078e0224 */
[----:B------:R-:W2:Y:S01]  /*88d0*/  LDL.64 R36, [R1+0x310] ;  /* 0x0003100001247983 */ /* 0x000ea20000100a00 */
[----:B----4-:R-:W-:-:S03]  /*88e0*/  IMAD.WIDE R28, R12, 0x2, R28 ;  /* 0x000000020c1c7825 */ /* 0x010fc600078e021c */
[----:B------:R4:W2:Y:S04]  /*88f0*/  LDG.E.U16 R22, [R22.64] ;  /* 0x0000000416167981 */ /* 0x0008a8000c1e1500 */
[----:B0-----:R5:W2:Y:S04]  /*8900*/  LDG.E.U16 R21, [R28.64] ;  /* 0x000000041c157981 */ /* 0x001aa8000c1e1500 */
[----:B----4-:R3:W4:Y:S02]  /*8910*/  LDG.E.U16 R23, [R26.64] ;  /* 0x000000041a177981 */ /* 0x010724000c1e1500 */
[----:B---3--:R-:W-:-:S02]  /*8920*/  IMAD.WIDE R26, R12, 0x2, R42 ;  /* 0x000000020c1a7825 */ /* 0x008fc400078e022a */
[----:B------:R-:W3:Y:S02]  /*8930*/  LDL.64 R42, [R1+0x2f0] ;  /* 0x0002f000012a7983 */ /* 0x000ee40000100a00 */
[C---:B-----5:R-:W-:Y:S02]  /*8940*/  IMAD.WIDE R28, R12.reuse, 0x2, R40 ;  /* 0x000000020c1c7825 */ /* 0x060fe400078e0228 */
[----:B------:R-:W5:Y:S04]  /*8950*/  LDL.64 R40, [R1+0x2e0] ;  /* 0x0002e00001287983 */ /* 0x000f680000100a00 */
[----:B------:R0:W4:Y:S01]  /*8960*/  LDG.E.U16 R26, [R26.64] ;  /* 0x000000041a1a7981 */ /* 0x000122000c1e1500 */
[----:B------:R-:W-:-:S03]  /*8970*/  IMAD.WIDE R32, R12, 0x2, R32 ;  /* 0x000000020c207825 */ /* 0x000fc600078e0220 */
[----:B------:R1:W4:Y:S01]  /*8980*/  LDG.E.U16 R28, [R28.64] ;  /* 0x000000041c1c7981 */ /* 0x000322000c1e1500 */
[----:B------:R-:W-:-:S03]  /*8990*/  IMAD.WIDE R30, R12, 0x2, R30 ;  /* 0x000000020c1e7825 */ /* 0x000fc600078e021e */
[----:B0-----:R0:W4:Y:S04]  /*89a0*/  LDG.E.U16 R27, [R32.64] ;  /* 0x00000004201b7981 */ /* 0x001128000c1e1500 */
[----:B-1----:R1:W4:Y:S01]  /*89b0*/  LDG.E.U16 R29, [R30.64] ;  /* 0x000000041e1d7981 */ /* 0x002322000c1e1500 */
[----:B0-----:R-:W-:-:S03]  /*89c0*/  IMAD.WIDE R32, R12, 0x2, R46 ;  /* 0x000000020c207825 */ /* 0x001fc600078e022e */
[----:B------:R-:W4:Y:S01]  /*89d0*/  LDL.64 R46, [R1+0x2c0] ;  /* 0x0002c000012e7983 */ /* 0x000f220000100a00 */
[----:B-1----:R-:W-:-:S03]  /*89e0*/  IMAD.WIDE R30, R12, 0x2, R124 ;  /* 0x000000020c1e7825 */ /* 0x002fc600078e027c */
[----:B------:R-:W4:Y:S04]  /*89f0*/  LDL.64 R124, [R1+0x298] ;  /* 0x00029800017c7983 */ /* 0x000f280000100a00 */
[----:B------:R0:W4:Y:S01]  /*8a00*/  LDG.E.U16 R30, [R30.64] ;  /* 0x000000041e1e7981 */ /* 0x000122000c1e1500 */
[----:B------:R-:W-:-:S03]  /*8a10*/  IMAD.WIDE R38, R12, 0x2, R38 ;  /* 0x000000020c267825 */ /* 0x000fc600078e0226 */
[----:B------:R1:W4:Y:S04]  /*8a20*/  LDG.E.U16 R32, [R32.64] ;  /* 0x0000000420207981 */ /* 0x000328000c1e1500 */
[----:B0-----:R0:W4:Y:S02]  /*8a30*/  LDG.E.U16 R31, [R38.64] ;  /* 0x00000004261f7981 */ /* 0x001124000c1e1500 */
[C---:B0-----:R-:W-:Y:S02]  /*8a40*/  IMAD.WIDE R38, R12.reuse, 0x2, R114 ;  /* 0x000000020c267825 */ /* 0x041fe400078e0272 */
[----:B------:R-:W4:Y:S04]  /*8a50*/  LDL.64 R114, [R1+0x290] ;  /* 0x0002900001727983 */ /* 0x000f280000100a00 */
[----:B------:R0:W4:Y:S01]  /*8a60*/  LDG.E.U16 R38, [R38.64] ;  /* 0x0000000426267981 */ /* 0x000122000c1e1500 */
[----:B------:R-:W-:-:S04]  /*8a70*/  IMAD.WIDE R112, R12, 0x2, R112 ;  /* 0x000000020c707825 */ /* 0x000fc800078e0270 */
[C---:B------:R-:W-:Y:S02]  /*8a80*/  IMAD.WIDE R24, R12.reuse, 0x2, R44 ;  /* 0x000000020c187825 */ /* 0x040fe400078e022c */
[----:B------:R-:W4:Y:S02]  /*8a90*/  LDL.64 R44, [R1+0x300] ;  /* 0x00030000012c7983 */ /* 0x000f240000100a00 */
[C---:B------:R-:W-:Y:S02]  /*8aa0*/  IMAD.WIDE R34, R12.reuse, 0x2, R34 ;  /* 0x000000020c227825 */ /* 0x040fe400078e0222 */
[----:B------:R0:W4:Y:S04]  /*8ab0*/  LDG.E.U16 R24, [R24.64] ;  /* 0x0000000418187981 */ /* 0x000128000c1e1500 */
[----:B0-----:R0:W4:Y:S02]  /*8ac0*/  LDG.E.U16 R25, [R34.64] ;  /* 0x0000000422197981 */ /* 0x001124000c1e1500 */
[----:B0-----:R-:W-:-:S02]  /*8ad0*/  IMAD.WIDE R34, R12, 0x2, R118 ;  /* 0x000000020c227825 */ /* 0x001fc400078e0276 */
[----:B------:R-:W4:Y:S04]  /*8ae0*/  LDL.64 R118, [R1+0x2b0] ;  /* 0x0002b00001767983 */ /* 0x000f280000100a00 */
[----:B------:R0:W4:Y:S01]  /*8af0*/  LDG.E.U16 R34, [R34.64] ;  /* 0x0000000422227981 */ /* 0x000122000c1e1500 */
[----:B--2---:R-:W-:-:S05]  /*8b00*/  IMAD.WIDE R36, R12, 0x2, R36 ;  /* 0x000000020c247825 */ /* 0x004fca00078e0224 */
[----:B-1----:R1:W2:Y:S02]  /*8b10*/  LDG.E.U16 R33, [R36.64] ;  /* 0x0000000424217981 */ /* 0x0022a4000c1e1500 */
[C---:B-1----:R-:W-:Y:S02]  /*8b20*/  IMAD.WIDE R36, R12.reuse, 0x2, R116 ;  /* 0x000000020c247825 */ /* 0x042fe400078e0274 */
[----:B------:R-:W2:Y:S04]  /*8b30*/  LDL.64 R116, [R1+0x2a0] ;  /* 0x0002a00001747983 */ /* 0x000ea80000100a00 */
[----:B------:R1:W2:Y:S01]  /*8b40*/  LDG.E.U16 R36, [R36.64] ;  /* 0x0000000424247981 */ /* 0x0002a2000c1e1500 */
[----:B---3--:R-:W-:-:S04]  /*8b50*/  IMAD.WIDE R42, R12, 0x2, R42 ;  /* 0x000000020c2a7825 */ /* 0x008fc800078e022a */
[C---:B-----5:R-:W-:Y:S01]  /*8b60*/  IMAD.WIDE R40, R12.reuse, 0x2, R40 ;  /* 0x000000020c287825 */ /* 0x060fe200078e0228 */
[----:B-1----:R1:W3:Y:S04]  /*8b70*/  LDG.E.U16 R37, [R42.64] ;  /* 0x000000042a257981 */ /* 0x0022e8000c1e1500 */
[----:B------:R5:W3:Y:S01]  /*8b80*/  LDG.E.U16 R39, [R40.64] ;  /* 0x0000000428277981 */ /* 0x000ae2000c1e1500 */
[----:B-1----:R-:W-:-:S03]  /*8b90*/  IMAD.WIDE R42, R12, 0x2, R120 ;  /* 0x000000020c2a7825 */ /* 0x002fc600078e0278 */
[----:B------:R-:W3:Y:S01]  /*8ba0*/  LDL.64 R120, [R1+0x270] ;  /* 0x0002700001787983 */ /* 0x000ee20000100a00 */
[----:B-----5:R-:W-:-:S03]  /*8bb0*/  IMAD.WIDE R40, R12, 0x2, R122 ;  /* 0x000000020c287825 */ /* 0x020fc600078e027a */
[----:B------:R-:W5:Y:S04]  /*8bc0*/  LDL.64 R122, [R1+0x280] ;  /* 0x00028000017a7983 */ /* 0x000f680000100a00 */
[----:B------:R1:W5:Y:S04]  /*8bd0*/  LDG.E.U16 R40, [R40.64] ;  /* 0x0000000428287981 */ /* 0x000368000c1e1500 */
[----:B------:R0:W5:Y:S01]  /*8be0*/  LDG.E.U16 R42, [R42.64] ;  /* 0x000000042a2a7981 */ /* 0x000162000c1e1500 */
[----:B----4-:R-:W-:-:S03]  /*8bf0*/  IMAD.WIDE R46, R12, 0x2, R46 ;  /* 0x000000020c2e7825 */ /* 0x010fc600078e022e */
[----:B-1----:R1:W4:Y:S04]  /*8c00*/  LDG.E.U16 R41, [R112.64] ;  /* 0x0000000470297981 */ /* 0x002328000c1e1500 */
[----:B0-----:R0:W4:Y:S01]  /*8c10*/  LDG.E.U16 R43, [R46.64] ;  /* 0x000000042e2b7981 */ /* 0x001122000c1e1500 */
[----:B-1----:R-:W-:-:S03]  /*8c20*/  IMAD.WIDE R112, R12, 0x2, R124 ;  /* 0x000000020c707825 */ /* 0x002fc600078e027c */
[----:B------:R-:W4:Y:S01]  /*8c30*/  LDL.64 R124, [R1+0x240] ;  /* 0x00024000017c7983 */ /* 0x000f220000100a00 */
[----:B0-----:R-:W-:-:S03]  /*8c40*/  IMAD.WIDE R46, R12, 0x2, R126 ;  /* 0x000000020c2e7825 */ /* 0x001fc600078e027e */
[----:B------:R-:W4:Y:S04]  /*8c50*/  LDL.64 R126, [R1+0x250] ;  /* 0x00025000017e7983 */ /* 0x000f280000100a00 */
[----:B------:R0:W4:Y:S04]  /*8c60*/  LDG.E.U16 R112, [R112.64] ;  /* 0x0000000470707981 */ /* 0x000128000c1e1500 */
[----:B------:R1:W4:Y:S01]  /*8c70*/  LDG.E.U16 R46, [R46.64] ;  /* 0x000000042e2e7981 */ /* 0x000322000c1e1500 */
[----:B------:R-:W-:-:S05]  /*8c80*/  IMAD.WIDE R114, R12, 0x2, R114 ;  /* 0x000000020c727825 */ /* 0x000fca00078e0272 */
[----:B0-----:R0:W4:Y:S02]  /*8c90*/  LDG.E.U16 R113, [R114.64] ;  /* 0x0000000472717981 */ /* 0x001124000c1e1500 */
[C---:B0-----:R-:W-:Y:S02]  /*8ca0*/  IMAD.WIDE R114, R12.reuse, 0x2, R130 ;  /* 0x000000020c727825 */ /* 0x041fe400078e0282 */
[----:B------:R-:W4:Y:S02]  /*8cb0*/  LDL.64 R130, [R1+0x220] ;  /* 0x0002200001827983 */ /* 0x000f240000100a00 */
[C---:B------:R-:W-:Y:S02]  /*8cc0*/  IMAD.WIDE R44, R12.reuse, 0x2, R44 ;  /* 0x000000020c2c7825 */ /* 0x040fe400078e022c */
[----:B------:R0:W4:Y:S04]  /*8cd0*/  LDG.E.U16 R114, [R114.64] ;  /* 0x0000000472727981 */ /* 0x000128000c1e1500 */
[----:B------:R0:W4:Y:S01]  /*8ce0*/  LDG.E.U16 R35, [R44.64] ;  /* 0x000000042c237981 */ /* 0x000122000c1e1500 */
[----:B------:R-:W-:-:S04]  /*8cf0*/  IMAD.WIDE R132, R12, 0x2, R132 ;  /* 0x000000020c847825 */ /* 0x000fc800078e0284 */
[C---:B0-----:R-:W-:Y:S02]  /*8d00*/  IMAD.WIDE R44, R12.reuse, 0x2, R128 ;  /* 0x000000020c2c7825 */ /* 0x041fe400078e0280 */
        /* <DEDUP_REMOVED lines=15> */
[----:B------:R5:W2:Y:S01]  /*8e00*/  LDG.E.U16 R115, [R122.64] ;  /* 0x000000047a737981 */ /* 0x000aa2000c1e1500 */
[----:B-1----:R-:W-:-:S03]  /*8e10*/  IMAD.WIDE R120, R12, 0x2, R136 ;  /* 0x000000020c787825 */ /* 0x002fc600078e0288 */
[----:B------:R-:W2:Y:S01]  /*8e20*/  LDL.64 R136, [R1+0x200] ;  /* 0x0002000001887983 */ /* 0x000ea20000100a00 */
[----:B-----5:R-:W-:-:S03]  /*8e30*/  IMAD.WIDE R122, R12, 0x2, R134 ;  /* 0x000000020c7a7825 */ /* 0x020fc600078e0286 */
[----:B------:R-:W5:Y:S04]  /*8e40*/  LDL.64 R134, [R1+0x1f0] ;  /* 0x0001f00001867983 */ /* 0x000f680000100a00 */
[----:B------:R1:W3:Y:S04]  /*8e50*/  LDG.E.U16 R120, [R120.64] ;  /* 0x0000000478787981 */ /* 0x0002e8000c1e1500 */
[----:B------:R0:W3:Y:S01]  /*8e60*/  LDG.E.U16 R122, [R122.64] ;  /* 0x000000047a7a7981 */ /* 0x0000e2000c1e1500 */
[----:B----4-:R-:W-:-:S04]  /*8e70*/  IMAD.WIDE R124, R12, 0x2, R124 ;  /* 0x000000020c7c7825 */ /* 0x010fc800078e027c */
[----:B------:R-:W-:-:S05]  /*8e80*/  IMAD.WIDE R126, R12, 0x2, R126 ;  /* 0x000000020c7e7825 */ /* 0x000fca00078e027e */
[----:B-1----:R1:W4:Y:S04]  /*8e90*/  LDG.E.U16 R121, [R126.64] ;  /* 0x000000047e797981 */ /* 0x002328000c1e1500 */
[----:B0-----:R0:W3:Y:S01]  /*8ea0*/  LDG.E.U16 R123, [R124.64] ;  /* 0x000000047c7b7981 */ /* 0x0010e2000c1e1500 */
[----:B-1----:R-:W-:-:S03]  /*8eb0*/  IMAD.WIDE R126, R12, 0x2, R140 ;  /* 0x000000020c7e7825 */ /* 0x002fc600078e028c */
[----:B------:R-:W3:Y:S01]  /*8ec0*/  LDL.64 R140, [R1+0x1d0] ;  /* 0x0001d000018c7983 */ /* 0x000ee20000100a00 */
[----:B0-----:R-:W-:-:S03]  /*8ed0*/  IMAD.WIDE R124, R12, 0x2, R142 ;  /* 0x000000020c7c7825 */ /* 0x001fc600078e028e */
[----:B------:R0:W4:Y:S04]  /*8ee0*/  LDG.E.U16 R126, [R126.64] ;  /* 0x000000047e7e7981 */ /* 0x000128000c1e1500 */
[----:B------:R1:W4:Y:S01]  /*8ef0*/  LDG.E.U16 R124, [R124.64] ;  /* 0x000000047c7c7981 */ /* 0x000322000c1e1500 */
[----:B------:R-:W-:-:S03]  /*8f00*/  IMAD.WIDE R130, R12, 0x2, R130 ;  /* 0x000000020c827825 */ /* 0x000fc600078e0282 */
[----:B------:R-:W4:Y:S04]  /*8f10*/  LDL.64 R142, [R1+0x1e0] ;  /* 0x0001e000018e7983 */ /* 0x000f280000100a00 */
[----:B0-----:R0:W4:Y:S04]  /*8f20*/  LDG.E.U16 R127, [R130.64] ;  /* 0x00000004827f7981 */ /* 0x001128000c1e1500 */
[----:B-1----:R1:W4:Y:S01]  /*8f30*/  LDG.E.U16 R125, [R132.64] ;  /* 0x00000004847d7981 */ /* 0x002322000c1e1500 */
[----:B0-----:R-:W-:-:S03]  /*8f40*/  IMAD.WIDE R130, R12, 0x2, R150 ;  /* 0x000000020c827825 */ /* 0x001fc600078e0296 */
[----:B------:R-:W4:Y:S01]  /*8f50*/  LDL.64 R150, [R1+0x1b8] ;  /* 0x0001b80001967983 */ /* 0x000f220000100a00 */
[----:B-1----:R-:W-:-:S03]  /*8f60*/  IMAD.WIDE R132, R12, 0x2, R146 ;  /* 0x000000020c847825 */ /* 0x002fc600078e0292 */
[----:B------:R-:W4:Y:S01]  /*8f70*/  LDL.64 R146, [R1+0x1b0] ;  /* 0x0001b00001927983 */ /* 0x000f220000100a00 */
[----:B------:R-:W-:-:S03]  /*8f80*/  IMAD.WIDE R128, R12, 0x2, R128 ;  /* 0x000000020c807825 */ /* 0x000fc600078e0280 */
[----:B------:R0:W4:Y:S04]  /*8f90*/  LDG.E.U16 R132, [R132.64] ;  /* 0x0000000484847981 */ /* 0x000128000c1e1500 */
[----:B------:R1:W4:Y:S04]  /*8fa0*/  LDG.E.U16 R130, [R130.64] ;  /* 0x0000000482827981 */ /* 0x000328000c1e1500 */
[----:B------:R0:W4:Y:S02]  /*8fb0*/  LDG.E.U16 R119, [R128.64] ;  /* 0x0000000480777981 */ /* 0x000124000c1e1500 */
[----:B0-----:R-:W-:-:S02]  /*8fc0*/  IMAD.WIDE R128, R12, 0x2, R148 ;  /* 0x000000020c807825 */ /* 0x001fc400078e0294 */
[----:B------:R-:W4:Y:S02]  /*8fd0*/  LDL.64 R148, [R1+0x1c0] ;  /* 0x0001c00001947983 */ /* 0x000f240000100a00 */
[C---:B------:R-:W-:Y:S02]  /*8fe0*/  IMAD.WIDE R138, R12.reuse, 0x2, R138 ;  /* 0x000000020c8a7825 */ /* 0x040fe400078e028a */
[----:B------:R0:W4:Y:S04]  /*8ff0*/  LDG.E.U16 R128, [R128.64] ;  /* 0x0000000480807981 */ /* 0x000128000c1e1500 */
[----:B0-----:R0:W4:Y:S02]  /*9000*/  LDG.E.U16 R129, [R138.64] ;  /* 0x000000048a817981 */ /* 0x001124000c1e1500 */
[----:B0-----:R-:W-:-:S02]  /*9010*/  IMAD.WIDE R138, R12, 0x2, R158 ;  /* 0x000000020c8a7825 */ /* 0x001fc400078e029e */
[----:B------:R-:W4:Y:S04]  /*9020*/  LDL.64 R158, [R1+0x190] ;  /* 0x00019000019e7983 */ /* 0x000f280000100a00 */
[----:B------:R0:W4:Y:S01]  /*9030*/  LDG.E.U16 R138, [R138.64] ;  /* 0x000000048a8a7981 */ /* 0x000122000c1e1500 */
[----:B--2---:R-:W-:-:S04]  /*9040*/  IMAD.WIDE R136, R12, 0x2, R136 ;  /* 0x000000020c887825 */ /* 0x004fc800078e0288 */
[C---:B-----5:R-:W-:Y:S01]  /*9050*/  IMAD.WIDE R134, R12.reuse, 0x2, R134 ;  /* 0x000000020c867825 */ /* 0x060fe200078e0286 */
[----:B-1----:R1:W2:Y:S04]  /*9060*/  LDG.E.U16 R131, [R136.64] ;  /* 0x0000000488837981 */ /* 0x0022a8000c1e1500 */
[----:B------:R5:W2:Y:S01]  /*9070*/  LDG.E.U16 R133, [R134.64] ;  /* 0x0000000486857981 */ /* 0x000aa2000c1e1500 */
[----:B-1----:R-:W-:-:S03]  /*9080*/  IMAD.WIDE R136, R12, 0x2, R162 ;  /* 0x000000020c887825 */ /* 0x002fc600078e02a2 */
[----:B------:R-:W2:Y:S01]  /*9090*/  LDL.64 R162, [R1+0x170] ;  /* 0x0001700001a27983 */ /* 0x000ea20000100a00 */
[----:B-----5:R-:W-:-:S03]  /*90a0*/  IMAD.WIDE R134, R12, 0x2, R144 ;  /* 0x000000020c867825 */ /* 0x020fc600078e0290 */
[----:B------:R-:W5:Y:S04]  /*90b0*/  LDL.64 R144, [R1+0x1a0] ;  /* 0x0001a00001907983 */ /* 0x000f680000100a00 */
[----:B------:R1:W2:Y:S04]  /*90c0*/  LDG.E.U16 R136, [R136.64] ;  /* 0x0000000488887981 */ /* 0x0002a8000c1e1500 */
[----:B------:R0:W2:Y:S01]  /*90d0*/  LDG.E.U16 R134, [R134.64] ;  /* 0x0000000486867981 */ /* 0x0000a2000c1e1500 */
[----:B---3--:R-:W-:-:S05]  /*90e0*/  IMAD.WIDE R140, R12, 0x2, R140 ;  /* 0x000000020c8c7825 */ /* 0x008fca00078e028c */
[----:B-1----:R4:W2:Y:S02]  /*90f0*/  LDG.E.U16 R137, [R140.64] ;  /* 0x000000048c897981 */ /* 0x0028a4000c1e1500 */
[C---:B----4-:R-:W-:Y:S02]  /*9100*/  IMAD.WIDE R140, R12.reuse, 0x2, R150 ;  /* 0x000000020c8c7825 */ /* 0x050fe400078e0296 */
[----:B------:R-:W4:Y:S02]  /*9110*/  LDL.64 R150, [R1+0x180] ;  /* 0x0001800001967983 */ /* 0x000f240000100a00 */
[C---:B------:R-:W-:Y:S02]  /*9120*/  IMAD.WIDE R146, R12.reuse, 0x2, R146 ;  /* 0x000000020c927825 */ /* 0x040fe400078e0292 */
[----:B------:R1:W2:Y:S04]  /*9130*/  LDG.E.U16 R140, [R140.64] ;  /* 0x000000048c8c7981 */ /* 0x0002a8000c1e1500 */
[----:B-1----:R1:W2:Y:S02]  /*9140*/  LDG.E.U16 R141, [R146.64] ;  /* 0x00000004928d7981 */ /* 0x0022a4000c1e1500 */
[----:B-1----:R-:W-:-:S02]  /*9150*/  IMAD.WIDE R146, R12, 0x2, R214 ;  /* 0x000000020c927825 */ /* 0x002fc400078e02d6 */
[----:B------:R-:W2:Y:S02]  /*9160*/  LDL.64 R214, [R1+0x158] ;  /* 0x0001580001d67983 */ /* 0x000ea40000100a00 */
[C---:B------:R-:W-:Y:S02]  /*9170*/  IMAD.WIDE R142, R12.reuse, 0x2, R142 ;  /* 0x000000020c8e7825 */ /* 0x040fe400078e028e */
[----:B------:R1:W2:Y:S04]  /*9180*/  LDG.E.U16 R146, [R146.64] ;  /* 0x0000000492927981 */ /* 0x0002a8000c1e1500 */
[----:B0-----:R0:W2:Y:S02]  /*9190*/  LDG.E.U16 R135, [R142.64] ;  /* 0x000000048e877981 */ /* 0x0010a4000c1e1500 */
[----:B0-----:R-:W-:-:S02]  /*91a0*/  IMAD.WIDE R142, R12, 0x2, R160 ;  /* 0x000000020c8e7825 */ /* 0x001fc400078e02a0 */
[----:B------:R-:W2:Y:S04]  /*91b0*/  LDL.64 R160, [R1+0x160] ;  /* 0x0001600001a07983 */ /* 0x000ea80000100a00 */
[----:B------:R0:W2:Y:S01]  /*91c0*/  LDG.E.U16 R142, [R142.64] ;  /* 0x000000048e8e7981 */ /* 0x0000a2000c1e1500 */
[----:B------:R-:W-:-:S04]  /*91d0*/  IMAD.WIDE R158, R12, 0x2, R158 ;  /* 0x000000020c9e7825 */ /* 0x000fc800078e029e */
[----:B------:R-:W-:-:S05]  /*91e0*/  IMAD.WIDE R148, R12, 0x2, R148 ;  /* 0x000000020c947825 */ /* 0x000fca00078e0294 */
[----:B------:R0:W2:Y:S02]  /*91f0*/  LDG.E.U16 R139, [R148.64] ;  /* 0x00000004948b7981 */ /* 0x0000a4000c1e1500 */
[C---:B0-----:R-:W-:Y:S02]  /*9200*/  IMAD.WIDE R148, R12.reuse, 0x2, R230 ;  /* 0x000000020c947825 */ /* 0x041fe400078e02e6 */
[----:B------:R-:W2:Y:S04]  /*9210*/  LDL.64 R230, [R1+0x148] ;  /* 0x0001480001e67983 */ /* 0x000ea80000100a00 */
[----:B------:R0:W2:Y:S01]  /*9220*/  LDG.E.U16 R148, [R148.64] ;  /* 0x0000000494947981 */ /* 0x0000a2000c1e1500 */
[----:B-----5:R-:W-:-:S05]  /*9230*/  IMAD.WIDE R144, R12, 0x2, R144 ;  /* 0x000000020c907825 */ /* 0x020fca00078e0290 */
[----:B------:R5:W3:Y:S02]  /*9240*/  LDG.E.U16 R143, [R144.64] ;  /* 0x00000004908f7981 */ /* 0x000ae4000c1e1500 */
[C---:B-----5:R-:W-:Y:S02]  /*9250*/  IMAD.WIDE R144, R12.reuse, 0x2, R234 ;  /* 0x000000020c907825 */ /* 0x060fe400078e02ea */
[----:B------:R-:W5:Y:S04]  /*9260*/  LDL.64 R234, [R1+0x150] ;  /* 0x0001500001ea7983 */ /* 0x000f680000100a00 */
[----:B------:R0:W3:Y:S04]  /*9270*/  LDG.E.U16 R144, [R144.64] ;  /* 0x0000000490907981 */ /* 0x0000e8000c1e1500 */
[----:B0-----:R0:W3:Y:S01]  /*9280*/  LDG.E.U16 R145, [R158.64] ;  /* 0x000000049e917981 */ /* 0x0010e2000c1e1500 */
[----:B----4-:R-:W-:-:S05]  /*9290*/  IMAD.WIDE R150, R12, 0x2, R150 ;  /* 0x000000020c967825 */ /* 0x010fca00078e0296 */
[----:B-1----:R1:W4:Y:S02]  /*92a0*/  LDG.E.U16 R147, [R150.64] ;  /* 0x0000000496937981 */ /* 0x002324000c1e1500 */
[C---:B-1----:R-:W-:Y:S02]  /*92b0*/  IMAD.WIDE R150, R12.reuse, 0x2, R216 ;  /* 0x000000020c967825 */ /* 0x042fe400078e02d8 */
[----:B------:R-:W3:Y:S02]  /*92c0*/  LDL.64 R216, [R1+0x128] ;  /* 0x0001280001d87983 */ /* 0x000ee40000100a00 */
[C---:B--2---:R-:W-:Y:S02]  /*92d0*/  IMAD.WIDE R162, R12.reuse, 0x2, R162 ;  /* 0x000000020ca27825 */ /* 0x044fe400078e02a2 */
[----:B------:R1:W2:Y:S04]  /*92e0*/  LDG.E.U16 R150, [R150.64] ;  /* 0x0000000496967981 */ /* 0x0002a8000c1e1500 */
[----:B------:R1:W2:Y:S01]  /*92f0*/  LDG.E.U16 R149, [R162.64] ;  /* 0x00000004a2957981 */ /* 0x0002a2000c1e1500 */
[----:B0-----:R-:W-:-:S03]  /*9300*/  IMAD.WIDE R158, R12, 0x2, R214 ;  /* 0x000000020c9e7825 */ /* 0x001fc600078e02d6 */
[----:B------:R-:W2:Y:S04]  /*9310*/  LDL.64 R214, [R1+0x120] ;  /* 0x0001200001d67983 */ /* 0x000ea80000100a00 */
[----:B------:R5:W4:Y:S01]  /*9320*/  LDG.E.U16 R152, [R158.64] ;  /* 0x000000049e987981 */ /* 0x000b22000c1e1500 */
[----:B-1----:R-:W-:-:S03]  /*9330*/  IMAD.WIDE R162, R12, 0x2, R246 ;  /* 0x000000020ca27825 */ /* 0x002fc600078e02f6 */
[----:B------:R-:W4:Y:S04]  /*9340*/  LDL.64 R246, [R1+0xf8] ;  /* 0x0000f80001f67983 */ /* 0x000f280000100a00 */
[----:B------:R3:W4:Y:S01]  /*9350*/  LDG.E.U16 R168, [R162.64] ;  /* 0x00000004a2a87981 */ /* 0x000722000c1e1500 */
[----:B------:R-:W-:-:S05]  /*9360*/  IMAD.WIDE R160, R12, 0x2, R160 ;  /* 0x000000020ca07825 */ /* 0x000fca00078e02a0 */
[----:B------:R0:W4:Y:S02]  /*9370*/  LDG.E.U16 R151, [R160.64] ;  /* 0x00000004a0977981 */ /* 0x000124000c1e1500 */
[C---:B0-----:R-:W-:Y:S02]  /*9380*/  IMAD.WIDE R160, R12.reuse, 0x2, R230 ;  /* 0x000000020ca07825 */ /* 0x041fe400078e02e6 */
[----:B------:R-:W4:Y:S04]  /*9390*/  LDL.64 R230, [R1+0x110] ;  /* 0x0001100001e67983 */ /* 0x000f280000100a00 */
[----:B------:R0:W4:Y:S01]  /*93a0*/  LDG.E.U16 R166, [R160.64] ;  /* 0x00000004a0a67981 */ /* 0x000122000c1e1500 */
[----:B-----5:R-:W-:-:S03]  /*93b0*/  IMAD.WIDE R158, R12, 0x2, R234 ;  /* 0x000000020c9e7825 */ /* 0x020fc600078e02ea */
[----:B------:R-:W5:Y:S04]  /*93c0*/  LDL.64 R234, [R1+0x118] ;  /* 0x0001180001ea7983 */ /* 0x000f680000100a00 */
[----:B------:R1:W5:Y:S02]  /*93d0*/  LDG.E.U16 R164, [R158.64] ;  /* 0x000000049ea47981 */ /* 0x000364000c1e1500 */
[C---:B-1----:R-:W-:Y:S02]  /*93e0*/  IMAD.WIDE R158, R12.reuse, 0x2, R242 ;  /* 0x000000020c9e7825 */ /* 0x042fe400078e02f2 */
[----:B------:R-:W5:Y:S04]  /*93f0*/  LDL.64 R242, [R1+0xb0] ;  /* 0x0000b00001f27983 */ /* 0x000f680000100a00 */
[----:B------:R2:W5:Y:S01]  /*9400*/  LDG.E.U16 R170, [R158.64] ;  /* 0x000000049eaa7981 */ /* 0x000562000c1e1500 */
[----:B---3--:R-:W-:-:S03]  /*9410*/  IMAD.WIDE R162, R12, 0x2, R216 ;  /* 0x000000020ca27825 */ /* 0x008fc600078e02d8 */
[----:B------:R-:W3:Y:S01]  /*9420*/  LDL.64 R216, [R1+0xf0] ;  /* 0x0000f00001d87983 */ /* 0x000ee20000100a00 */
[----:B0-----:R-:W-:-:S03]  /*9430*/  IMAD.WIDE R160, R12, 0x2, R238 ;  /* 0x000000020ca07825 */ /* 0x001fc600078e02ee */
[----:B------:R-:W3:Y:S04]  /*9440*/  LDL.64 R238, [R1+0x90] ;  /* 0x0000900001ee7983 */ /* 0x000ee80000100a00 */
[----:B------:R5:W3:Y:S01]  /*9450*/  LDG.E.U16 R172, [R160.64] ;  /* 0x00000004a0ac7981 */ /* 0x000ae2000c1e1500 */
[----:B--2---:R-:W-:-:S03]  /*9460*/  IMAD.WIDE R158, R12, 0x2, R214 ;  /* 0x000000020c9e7825 */ /* 0x004fc600078e02d6 */
[----:B------:R-:W2:Y:S04]  /*9470*/  LDL.64 R214, [R1+0xd0] ;  /* 0x0000d00001d67983 */ /* 0x000ea80000100a00 */
[----:B------:R0:W3:Y:S04]  /*9480*/  LDG.E.U16 R176, [R158.64] ;  /* 0x000000049eb07981 */ /* 0x0000e8000c1e1500 */
[----:B------:R4:W3:Y:S04]  /*9490*/  LDG.E.U16 R174, [R162.64] ;  /* 0x00000004a2ae7981 */ /* 0x0008e8000c1e1500 */
[----:B0-----:R-:W3:Y:S01]  /*94a0*/  LDL.64 R158, [R1+0x108] ;  /* 0x00010800019e7983 */ /* 0x001ee20000100a00 */
[----:B----4-:R-:W-:-:S03]  /*94b0*/  IMAD.WIDE R162, R12, 0x2, R230 ;  /* 0x000000020ca27825 */ /* 0x010fc600078e02e6 */
[----:B------:R-:W4:Y:S04]  /*94c0*/  LDL.64 R230, [R1+0x50] ;  /* 0x0000500001e67983 */ /* 0x000f280000100a00 */
[----:B------:R0:W4:Y:S01]  /*94d0*/  LDG.E.U16 R180, [R162.64] ;  /* 0x00000004a2b47981 */ /* 0x000122000c1e1500 */
[----:B-----5:R-:W-:-:S03]  /*94e0*/  IMAD.WIDE R160, R12, 0x2, R234 ;  /* 0x000000020ca07825 */ /* 0x020fc600078e02ea */
[----:B------:R-:W5:Y:S04]  /*94f0*/  LDL.64 R234, [R1+0x70] ;  /* 0x0000700001ea7983 */ /* 0x000f680000100a00 */
[----:B------:R1:W5:Y:S02]  /*9500*/  LDG.E.U16 R178, [R160.64] ;  /* 0x00000004a0b27981 */ /* 0x000364000c1e1500 */
[C---:B-1----:R-:W-:Y:S02]  /*9510*/  IMAD.WIDE R160, R12.reuse, 0x2, R250 ;  /* 0x000000020ca07825 */ /* 0x042fe400078e02fa */
[----:B------:R-:W5:Y:S04]  /*9520*/  LDL.64 R250, [R1+0xe8] ;  /* 0x0000e80001fa7983 */ /* 0x000f680000100a00 */
[----:B------:R2:W5:Y:S02]  /*9530*/  LDG.E.U16 R184, [R160.64] ;  /* 0x00000004a0b87981 */ /* 0x000564000c1e1500 */
[----:B--2---:R-:W-:-:S02]  /*9540*/  IMAD.WIDE R160, R12, 0x2, R214 ;  /* 0x000000020ca07825 */ /* 0x004fc400078e02d6 */
[----:B------:R-:W2:Y:S02]  /*9550*/  LDL.64 R214, [R1+0x10] ;  /* 0x0000100001d67983 */ /* 0x000ea40000100a00 */
[C---:B---3--:R-:W-:Y:S02]  /*9560*/  IMAD.WIDE R158, R12.reuse, 0x2, R158 ;  /* 0x000000020c9e7825 */ /* 0x048fe400078e029e */
[----:B------:R5:W3:Y:S04]  /*9570*/  LDG.E.U16 R190, [R160.64] ;  /* 0x00000004a0be7981 */ /* 0x000ae8000c1e1500 */
[----:B------:R1:W3:Y:S02]  /*9580*/  LDG.E.U16 R182, [R158.64] ;  /* 0x000000049eb67981 */ /* 0x0002e4000c1e1500 */
[----:B-1----:R-:W-:-:S02]  /*9590*/  IMAD.WIDE R158, R12, 0x2, R216 ;  /* 0x000000020c9e7825 */ /* 0x002fc400078e02d8 */
[----:B------:R-:W3:Y:S02]  /*95a0*/  LDL.64 R216, [R1+0x30] ;  /* 0x0000300001d87983 */ /* 0x000ee40000100a00 */
[C---:B0-----:R-:W-:Y:S02]  /*95b0*/  IMAD.WIDE R162, R12.reuse, 0x2, R246 ;  /* 0x000000020ca27825 */ /* 0x041fe400078e02f6 */
[----:B------:R0:W3:Y:S04]  /*95c0*/  LDG.E.U16 R188, [R158.64] ;  /* 0x000000049ebc7981 */ /* 0x0000e8000c1e1500 */
[----:B------:R1:W3:Y:S04]  /*95d0*/  LDG.E.U16 R186, [R162.64] ;  /* 0x00000004a2ba7981 */ /* 0x0002e8000c1e1500 */
[----:B------:R-:W3:Y:S01]  /*95e0*/  LDL.64 R246, [R1+0xc8] ;  /* 0x0000c80001f67983 */ /* 0x000ee20000100a00 */
[----:B0-----:R-:W-:-:S03]  /*95f0*/  IMAD.WIDE R158, R12, 0x2, R238 ;  /* 0x000000020c9e7825 */ /* 0x001fc600078e02ee */
[----:B------:R-:W3:Y:S01]  /*9600*/  LDL.64 R238, [R1+0x88] ;  /* 0x0000880001ee7983 */ /* 0x000ee20000100a00 */
[----:B-1----:R-:W-:-:S03]  /*9610*/  IMAD.WIDE R162, R12, 0x2, R242 ;  /* 0x000000020ca27825 */ /* 0x002fc600078e02f2 */
[----:B------:R-:W3:Y:S04]  /*9620*/  LDL.64 R242, [R1+0xa8] ;  /* 0x0000a80001f27983 */ /* 0x000ee80000100a00 */
[----:B------:R4:W3:Y:S04]  /*9630*/  LDG.E.U16 R192, [R162.64] ;  /* 0x00000004a2c07981 */ /* 0x0008e8000c1e1500 */
[----:B------:R3:W3:Y:S01]  /*9640*/  LDG.E.U16 R194, [R158.64] ;  /* 0x000000049ec27981 */ /* 0x0006e2000c1e1500 */
[----:B----4-:R-:W-:-:S03]  /*9650*/  IMAD.WIDE R162, R12, 0x2, R230 ;  /* 0x000000020ca27825 */ /* 0x010fc600078e02e6 */
[----:B------:R-:W4:Y:S04]  /*9660*/  LDL.64 R230, [R1+0x28] ;  /* 0x0000280001e67983 */ /* 0x000f280000100a00 */
[----:B------:R0:W4:Y:S01]  /*9670*/  LDG.E.U16 R198, [R162.64] ;  /* 0x00000004a2c67981 */ /* 0x000122000c1e1500 */
[----:B-----5:R-:W-:-:S03]  /*9680*/  IMAD.WIDE R160, R12, 0x2, R234 ;  /* 0x000000020ca07825 */ /* 0x020fc600078e02ea */
[----:B------:R-:W5:Y:S04]  /*9690*/  LDL.64 R234, [R1+0x68] ;  /* 0x0000680001ea7983 */ /* 0x000f680000100a00 */
[----:B------:R2:W5:Y:S02]  /*96a0*/  LDG.E.U16 R196, [R160.64] ;  /* 0x00000004a0c47981 */ /* 0x000564000c1e1500 */
[C---:B--2---:R-:W-:Y:S02]  /*96b0*/  IMAD.WIDE R160, R12.reuse, 0x2, R214 ;  /* 0x000000020ca07825 */ /* 0x044fe400078e02d6 */
[----:B------:R-:W2:Y:S02]  /*96c0*/  LDL.64 R214, [R1+0x48] ;  /* 0x0000480001d67983 */ /* 0x000ea40000100a00 */
[----:B---3--:R-:W-:-:S02]  /*96d0*/  IMAD.WIDE R158, R12, 0x2, R216 ;  /* 0x000000020c9e7825 */ /* 0x008fc400078e02d8 */
[----:B------:R1:W3:Y:S04]  /*96e0*/  LDG.E.U16 R202, [R160.64] ;  /* 0x00000004a0ca7981 */ /* 0x0002e8000c1e1500 */
[----:B------:R-:W3:Y:S01]  /*96f0*/  LDL.64 R216, [R1+0x8] ;  /* 0x0000080001d87983 */ /* 0x000ee20000100a00 */
[----:B0-----:R-:W-:-:S03]  /*9700*/  IMAD.WIDE R162, R12, 0x2, R244 ;  /* 0x000000020ca27825 */ /* 0x001fc600078e02f4 */
[----:B------:R0:W3:Y:S01]  /*9710*/  LDG.E.U16 R200, [R158.64] ;  /* 0x000000049ec87981 */ /* 0x0000e2000c1e1500 */
[----:B-1----:R-:W-:-:S03]  /*9720*/  IMAD.WIDE R160, R12, 0x2, R246 ;  /* 0x000000020ca07825 */ /* 0x002fc600078e02f6 */
[----:B------:R1:W3:Y:S04]  /*9730*/  LDG.E.U16 R204, [R162.64] ;  /* 0x00000004a2cc7981 */ /* 0x0002e8000c1e1500 */
[----:B------:R5:W3:Y:S01]  /*9740*/  LDG.E.U16 R208, [R160.64] ;  /* 0x00000004a0d07981 */ /* 0x000ae2000c1e1500 */
[----:B0-----:R-:W-:-:S03]  /*9750*/  IMAD.WIDE R158, R12, 0x2, R250 ;  /* 0x000000020c9e7825 */ /* 0x001fc600078e02fa */
[----:B------:R-:W3:Y:S04]  /*9760*/  LDL.64 R250, [R1+0x20] ;  /* 0x0000200001fa7983 */ /* 0x000ee80000100a00 */
[----:B------:R0:W3:Y:S01]  /*9770*/  LDG.E.U16 R206, [R158.64] ;  /* 0x000000049ece7981 */ /* 0x0000e2000c1e1500 */
[----:B-1----:R-:W-:-:S03]  /*9780*/  IMAD.WIDE R162, R12, 0x2, R242 ;  /* 0x000000020ca27825 */ /* 0x002fc600078e02f2 */
[----:B------:R-:W3:Y:S04]  /*9790*/  LDL.64 R242, [R1+0xc0] ;  /* 0x0000c00001f27983 */ /* 0x000ee80000100a00 */
[----:B------:R2:W3:Y:S01]  /*97a0*/  LDG.E.U16 R210, [R162.64] ;  /* 0x00000004a2d27981 */ /* 0x0004e2000c1e1500 */
[----:B0-----:R-:W-:-:S03]  /*97b0*/  IMAD.WIDE R158, R12, 0x2, R238 ;  /* 0x000000020c9e7825 */ /* 0x001fc600078e02ee */
[----:B------:R-:W3:Y:S04]  /*97c0*/  LDL.64 R238, [R1+0xa0] ;  /* 0x0000a00001ee7983 */ /* 0x000ee80000100a00 */
[----:B------:R4:W3:Y:S04]  /*97d0*/  LDG.E.U16 R212, [R158.64] ;  /* 0x000000049ed47981 */ /* 0x0008e8000c1e1500 */
[----:B------:R-:W3:Y:S01]  /*97e0*/  LDL.64 R246, [R1+0x60] ;  /* 0x0000600001f67983 */ /* 0x000ee20000100a00 */
[----:B----4-:R-:W-:-:S03]  /*97f0*/  IMAD.WIDE R158, R12, 0x2, R230 ;  /* 0x000000020c9e7825 */ /* 0x010fc600078e02e6 */
[----:B------:R-:W4:Y:S01]  /*9800*/  LDL.64 R230, [R1+0x40] ;  /* 0x0000400001e67983 */ /* 0x000f220000100a00 */
[----:B-----5:R-:W-:-:S03]  /*9810*/  IMAD.WIDE R160, R12, 0x2, R234 ;  /* 0x000000020ca07825 */ /* 0x020fc600078e02ea */
[----:B------:R-:W5:Y:S01]  /*9820*/  LDL.64 R234, [R1] ;  /* 0x0000000001ea7983 */ /* 0x000f620000100a00 */
[----:B--2---:R-:W-:-:S03]  /*9830*/  IMAD.WIDE R162, R12, 0x2, R214 ;  /* 0x000000020ca27825 */ /* 0x004fc600078e02d6 */
[----:B------:R3:W2:Y:S04]  /*9840*/  LDG.E.U16 R214, [R160.64] ;  /* 0x00000004a0d67981 */ /* 0x0006a8000c1e1500 */
[----:B------:R0:W2:Y:S01]  /*9850*/  LDG.E.U16 R215, [R162.64] ;  /* 0x00000004a2d77981 */ /* 0x0000a2000c1e1500 */
[----:B---3--:R-:W-:-:S03]  /*9860*/  IMAD.WIDE R160, R12, 0x2, R216 ;  /* 0x000000020ca07825 */ /* 0x008fc600078e02d8 */
[----:B------:R1:W3:Y:S01]  /*9870*/  LDG.E.U16 R216, [R158.64] ;  /* 0x000000049ed87981 */ /* 0x0002e2000c1e1500 */
[----:B0-----:R-:W-:-:S03]  /*9880*/  IMAD.WIDE R162, R12, 0x2, R240 ;  /* 0x000000020ca27825 */ /* 0x001fc600078e02f0 */
[----:B------:R0:W2:Y:S04]  /*9890*/  LDG.E.U16 R217, [R160.64] ;  /* 0x00000004a0d97981 */ /* 0x0000a8000c1e1500 */
[----:B------:R0:W2:Y:S04]  /*98a0*/  LDG.E.U16 R218, [R162.64] ;  /* 0x00000004a2da7981 */ /* 0x0000a8000c1e1500 */
[----:B-1----:R-:W2:Y:S02]  /*98b0*/  LDL.64 R158, [R1+0xe0] ;  /* 0x0000e000019e7983 */ /* 0x002ea40000100a00 */
[----:B--2---:R-:W-:-:S05]  /*98c0*/  IMAD.WIDE R158, R12, 0x2, R158 ;  /* 0x000000020c9e7825 */ /* 0x004fca00078e029e */
[----:B------:R1:W2:Y:S04]  /*98d0*/  LDG.E.U16 R220, [R158.64] ;  /* 0x000000049edc7981 */ /* 0x0002a8000c1e1500 */
[----:B-1----:R-:W2:Y:S01]  /*98e0*/  LDL.64 R158, [R1+0x80] ;  /* 0x00008000019e7983 */ /* 0x002ea20000100a00 */
[----:B0-----:R-:W-:-:S03]  /*98f0*/  IMAD.WIDE R162, R12, 0x2, R238 ;  /* 0x000000020ca27825 */ /* 0x001fc600078e02ee */
[----:B------:R-:W3:Y:S01]  /*9900*/  LDL.64 R238, [R1+0x98] ;  /* 0x0000980001ee7983 */ /* 0x000ee20000100a00 */
[----:B------:R-:W-:-:S03]  /*9910*/  IMAD.WIDE R160, R12, 0x2, R242 ;  /* 0x000000020ca07825 */ /* 0x000fc600078e02f2 */
[----:B------:R4:W3:Y:S04]  /*9920*/  LDG.E.U16 R224, [R162.64] ;  /* 0x00000004a2e07981 */ /* 0x0008e8000c1e1500 */
[----:B------:R-:W3:Y:S04]  /*9930*/  LDL.64 R242, [R1+0xb8] ;  /* 0x0000b80001f27983 */ /* 0x000ee80000100a00 */
[----:B------:R0:W3:Y:S01]  /*9940*/  LDG.E.U16 R222, [R160.64] ;  /* 0x00000004a0de7981 */ /* 0x0000e2000c1e1500 */
[----:B----4-:R-:W-:-:S05]  /*9950*/  IMAD.WIDE R162, R12, 0x2, R230 ;  /* 0x000000020ca27825 */ /* 0x010fca00078e02e6 */
[----:B------:R1:W4:Y:S01]  /*9960*/  LDG.E.U16 R230, [R162.64] ;  /* 0x00000004a2e67981 */ /* 0x000322000c1e1500 */
[----:B--2---:R-:W-:-:S05]  /*9970*/  IMAD.WIDE R158, R12, 0x2, R158 ;  /* 0x000000020c9e7825 */ /* 0x004fca00078e029e */
[----:B------:R2:W4:Y:S02]  /*9980*/  LDG.E.U16 R226, [R158.64] ;  /* 0x000000049ee27981 */ /* 0x000524000c1e1500 */
[C---:B--2---:R-:W-:Y:S02]  /*9990*/  IMAD.WIDE R158, R12.reuse, 0x2, R250 ;  /* 0x000000020c9e7825 */ /* 0x044fe400078e02fa */
[----:B------:R-:W2:Y:S04]  /*99a0*/  LDL.64 R250, [R1+0x18] ;  /* 0x0000180001fa7983 */ /* 0x000ea80000100a00 */
[----:B------:R0:W2:Y:S04]  /*99b0*/  LDG.E.U16 R231, [R158.64] ;  /* 0x000000049ee77981 */ /* 0x0000a8000c1e1500 */
[----:B0-----:R-:W2:Y:S01]  /*99c0*/  LDL.64 R158, [R1+0xd8] ;  /* 0x0000d800019e7983 */ /* 0x001ea20000100a00 */
[----:B------:R-:W-:-:S03]  /*99d0*/  IMAD.WIDE R160, R12, 0x2, R246 ;  /* 0x000000020ca07825 */ /* 0x000fc600078e02f6 */
[----:B------:R-:W4:Y:S04]  /*99e0*/  LDL.64 R246, [R1+0x38] ;  /* 0x0000380001f67983 */ /* 0x000f280000100a00 */
[----:B------:R5:W4:Y:S01]  /*99f0*/  LDG.E.U16 R228, [R160.64] ;  /* 0x00000004a0e47981 */ /* 0x000b22000c1e1500 */
[----:B-1----:R-:W-:-:S04]  /*9a00*/  IMAD.WIDE R162, R12, 0x2, R236 ;  /* 0x000000020ca27825 */ /* 0x002fc800078e02ec */
[C---:B-----5:R-:W-:Y:S02]  /*9a10*/  IMAD.WIDE R160, R12.reuse, 0x2, R234 ;  /* 0x000000020ca07825 */ /* 0x060fe400078e02ea */
[----:B------:R3:W5:Y:S04]  /*9a20*/  LDG.E.U16 R235, [R162.64] ;  /* 0x00000004a2eb7981 */ /* 0x000768000c1e1500 */
[----:B------:R0:W5:Y:S01]  /*9a30*/  LDG.E.U16 R234, [R160.64] ;  /* 0x00000004a0ea7981 */ /* 0x000162000c1e1500 */
[----:B---3--:R-:W-:-:S04]  /*9a40*/  IMAD.WIDE R162, R12, 0x2, R238 ;  /* 0x000000020ca27825 */ /* 0x008fc800078e02ee */
[C---:B0-----:R-:W-:Y:S02]  /*9a50*/  IMAD.WIDE R160, R12.reuse, 0x2, R242 ;  /* 0x000000020ca07825 */ /* 0x041fe400078e02f2 */
[----:B------:R4:W3:Y:S04]  /*9a60*/  LDG.E.U16 R242, [R162.64] ;  /* 0x00000004a2f27981 */ /* 0x0008e8000c1e1500 */
[----:B------:R0:W3:Y:S04]  /*9a70*/  LDG.E.U16 R239, [R160.64] ;  /* 0x00000004a0ef7981 */ /* 0x0000e8000c1e1500 */
[----:B0-----:R-:W3:Y:S01]  /*9a80*/  LDL.64 R160, [R1+0x58] ;  /* 0x0000580001a07983 */ /* 0x001ee20000100a00 */
[----:B--2---:R-:W-:-:S05]  /*9a90*/  IMAD.WIDE R158, R12, 0x2, R158 ;  /* 0x000000020c9e7825 */ /* 0x004fca00078e029e */
[----:B------:R0:W2:Y:S04]  /*9aa0*/  LDG.E.U16 R238, [R158.64] ;  /* 0x000000049eee7981 */ /* 0x0000a8000c1e1500 */
[----:B0-----:R-:W2:Y:S01]  /*9ab0*/  LDL.64 R158, [R1+0x78] ;  /* 0x00007800019e7983 */ /* 0x001ea20000100a00 */
[----:B----4-:R-:W-:-:S05]  /*9ac0*/  IMAD.WIDE R162, R12, 0x2, R246 ;  /* 0x000000020ca27825 */ /* 0x010fca00078e02f6 */
[----:B------:R0:W4:Y:S02]  /*9ad0*/  LDG.E.U16 R247, [R162.64] ;  /* 0x00000004a2f77981 */ /* 0x000124000c1e1500 */
[----:B0-----:R-:W-:-:S06]  /*9ae0*/  IMAD.WIDE R162, R12, 0x2, R232 ;  /* 0x000000020ca27825 */ /* 0x001fcc00078e02e8 */
[----:B------:R0:W4:Y:S01]  /*9af0*/  LDG.E.U16 R162, [R162.64] ;  /* 0x00000004a2a27981 */ /* 0x000122000c1e1500 */
[----:B---3--:R-:W-:-:S05]  /*9b00*/  IMAD.WIDE R160, R12, 0x2, R160 ;  /* 0x000000020ca07825 */ /* 0x008fca00078e02a0 */
[----:B------:R1:W3:Y:S02]  /*9b10*/  LDG.E.U16 R246, [R160.64] ;  /* 0x00000004a0f67981 */ /* 0x0002e4000c1e1500 */
[----:B-1----:R-:W-:-:S04]  /*9b20*/  IMAD.WIDE R160, R12, 0x2, R248 ;  /* 0x000000020ca07825 */ /* 0x002fc800078e02f8 */
[----:B--2---:R-:W-:-:S05]  /*9b30*/  IMAD.WIDE R158, R12, 0x2, R158 ;  /* 0x000000020c9e7825 */ /* 0x004fca00078e029e */
[----:B------:R1:W2:Y:S02]  /*9b40*/  LDG.E.U16 R243, [R158.64] ;  /* 0x000000049ef37981 */ /* 0x0002a4000c1e1500 */
[----:B-1----:R-:W-:Y:S02]  /*9b50*/  IMAD.WIDE R158, R12, 0x2, R250 ;  /* 0x000000020c9e7825 */ /* 0x002fe400078e02fa */
[----:B------:R1:W2:Y:S04]  /*9b60*/  LDG.E.U16 R251, [R160.64] ;  /* 0x00000004a0fb7981 */ /* 0x0002a8000c1e1500 */
[----:B------:R0:W2:Y:S04]  /*9b70*/  LDG.E.U16 R250, [R158.64] ;  /* 0x000000049efa7981 */ /* 0x0000a8000c1e1500 */
[----:B0-----:R-:W1:Y:S01]  /*9b80*/  S2R R159, SR_TID.X ;  /* 0x00000000009f7919 */ /* 0x001e620000002100 */
[----:B------:R-:W-:Y:S01]  /*9b90*/  FADD R158, -R2, R181 ;  /* 0x000000b5029e7221 */ /* 0x000fe20000000100 */
[----:B-1----:R-:W-:-:S05]  /*9ba0*/  LOP3.LUT R160, R159, 0x1c, RZ, 0xc0, !PT ;  /* 0x0000001c9fa07812 */ /* 0x002fca00078ec0ff */
[----:B------:R-:W0:Y:S01]  /*9bb0*/  LDS R159, [R160.X4] ;  /* 0x00000000a09f7984 */ /* 0x000e220000004800 */
[----:B------:R-:W-:-:S03]  /*9bc0*/  FMUL R158, R158, 1.4426950216293334961 ;  /* 0x3fb8aa3b9e9e7820 */ /* 0x000fc60000400000 */
[----:B------:R-:W-:Y:S03]  /*9bd0*/  LDS R161, [R160.X4+0x80] ;  /* 0x00008000a0a17984 */ /* 0x000fe60000004800 */
[----:B------:R-:W0:Y:S01]  /*9be0*/  MUFU.EX2 R158, R158 ;  /* 0x0000009e009e7308 */ /* 0x000e220000000800 */
[----:B------:R-:W-:Y:S01]  /*9bf0*/  LOP3.LUT R163, R0, 0x40, RZ, 0x3c, !PT ;  /* 0x0000004000a37812 */ /* 0x000fe200078e3cff */
[----:B0-----:R-:W-:Y:S02]  /*9c00*/  FFMA R229, R158, R229, R159 ;  /* 0x000000e59ee57223 */ /* 0x001fe4000000009f */
[----:B------:R-:W-:Y:S04]  /*9c10*/  LDS R159, [R160.X4+0x100] ;  /* 0x00010000a09f7984 */ /* 0x000fe80000004800 */
[----:B------:R-:W-:Y:S04]  /*9c20*/  LDS R160, [R160.X4+0x180] ;  /* 0x00018000a0a07984 */ /* 0x000fe80000004800 */
[----:B------:R-:W-:Y:S06]  /*9c30*/  BAR.SYNC.DEFER_BLOCKING 0x0 ;  /* 0x0000000000007b1d */ /* 0x000fec0000010000 */
        /* <DEDUP_REMOVED lines=89> */
[----:B------:R-:W-:-:S03]  /*a1d0*/  F2FP.PACK_AB R211, R211, R213 ;  /* 0x000000d5d3d3723e */ /* 0x000fc600000000ff */
[----:B------:R-:W-:Y:S01]  /*a1e0*/  STS.U16 [R163+0x6600], R224 ;  /* 0x006600e0a3007388 */ /* 0x000fe20000000400 */
[----:B------:R-:W-:-:S03]  /*a1f0*/  F2FP.PACK_AB R207, R207, R209 ;  /* 0x000000d1cfcf723e */ /* 0x000fc600000000ff */
[----:B------:R-:W-:Y:S01]  /*a200*/  STS.U16 [R163+0x6a00], R226 ;  /* 0x006a00e2a3007388 */ /* 0x000fe20000000400 */
[----:B------:R-:W-:Y:S02]  /*a210*/  F2FP.PACK_AB R195, R195, R197 ;  /* 0x000000c5c3c3723e */ /* 0x000fe400000000ff */
[----:B------:R-:W-:Y:S01]  /*a220*/  F2FP.PACK_AB R191, R191, R193 ;  /* 0x000000c1bfbf723e */ /* 0x000fe200000000ff */
[----:B------:R-:W-:Y:S01]  /*a230*/  STS.U16 [R163+0x6e00], R228 ;  /* 0x006e00e4a3007388 */ /* 0x000fe20000000400 */
[----:B------:R-:W-:Y:S02]  /*a240*/  F2FP.PACK_AB R203, R203, R205 ;  /* 0x000000cdcbcb723e */ /* 0x000fe400000000ff */
[----:B0-----:R-:W-:Y:S01]  /*a250*/  LOP3.LUT R15, R9, 0x40, RZ, 0x3c, !PT ;  /* 0x00000040090f7812 */ /* 0x001fe200078e3cff */
[----:B------:R-:W-:Y:S01]  /*a260*/  STS.U16 [R163+0x7200], R230 ;  /* 0x007200e6a3007388 */ /* 0x000fe20000000400 */
[----:B------:R-:W-:-:S03]  /*a270*/  F2FP.PACK_AB R199, R199, R201 ;  /* 0x000000c9c7c7723e */ /* 0x000fc600000000ff */
[----:B------:R-:W-:Y:S01]  /*a280*/  STS.U16 [R163+0x7600], R231 ;  /* 0x007600e7a3007388 */ /* 0x000fe20000000400 */
[----:B------:R-:W-:-:S03]  /*a290*/  F2FP.PACK_AB R187, R187, R189 ;  /* 0x000000bdbbbb723e */ /* 0x000fc600000000ff */
[----:B-----5:R-:W-:Y:S01]  /*a2a0*/  STS.U16 [R163+0x7a00], R234 ;  /* 0x007a00eaa3007388 */ /* 0x020fe20000000400 */
[----:B------:R-:W-:-:S03]  /*a2b0*/  F2FP.PACK_AB R183, R183, R185 ;  /* 0x000000b9b7b7723e */ /* 0x000fc600000000ff */
        /* <DEDUP_REMOVED lines=27> */
[----:B--2---:R-:W-:Y:S04]  /*a470*/  STS.U16 [R252+0x6b00], R243 ;  /* 0x006b00f3fc007388 */ /* 0x004fe80000000400 */
[----:B---3--:R-:W-:Y:S04]  /*a480*/  STS.U16 [R252+0x6f00], R246 ;  /* 0x006f00f6fc007388 */ /* 0x008fe80000000400 */
[----:B----4-:R-:W-:Y:S04]  /*a490*/  STS.U16 [R252+0x7300], R247 ;  /* 0x007300f7fc007388 */ /* 0x010fe80000000400 */
[----:B------:R-:W-:Y:S04]  /*a4a0*/  STS.U16 [R252+0x7700], R250 ;  /* 0x007700fafc007388 */ /* 0x000fe80000000400 */
[----:B------:R-:W-:Y:S04]  /*a4b0*/  STS.U16 [R252+0x7b00], R251 ;  /* 0x007b00fbfc007388 */ /* 0x000fe80000000400 */
[----:B------:R-:W-:Y:S04]  /*a4c0*/  STS.U16 [R252+0x7f00], R162 ;  /* 0x007f00a2fc007388 */ /* 0x000fe80000000400 */
[----:B------:R-:W-:Y:S04]  /*a4d0*/  STS [R9+0xc000], R211 ;  /* 0x00c000d309007388 */ /* 0x000fe80000000800 */
[----:B------:R-:W-:Y:S04]  /*a4e0*/  STS [R9+0xc400], R207 ;  /* 0x00c400cf09007388 */ /* 0x000fe80000000800 */
[----:B------:R-:W-:Y:S04]  /*a4f0*/  STS [R9+0xc800], R195 ;  /* 0x00c800c309007388 */ /* 0x000fe80000000800 */
[----:B------:R-:W-:Y:S04]  /*a500*/  STS [R9+0xcc00], R191 ;  /* 0x00cc00bf09007388 */ /* 0x000fe80000000800 */
[----:B------:R-:W-:Y:S04]  /*a510*/  STS [R15+0xc000], R203 ;  /* 0x00c000cb0f007388 */ /* 0x000fe80000000800 */
[----:B------:R-:W-:Y:S04]  /*a520*/  STS [R15+0xc400], R199 ;  /* 0x00c400c70f007388 */ /* 0x000fe80000000800 */
[----:B------:R-:W-:Y:S04]  /*a530*/  STS [R15+0xc800], R187 ;  /* 0x00c800bb0f007388 */ /* 0x000fe80000000800 */
[----:B------:R0:W-:Y:S04]  /*a540*/  STS [R15+0xcc00], R183 ;  /* 0x00cc00b70f007388 */ /* 0x0001e80000000800 */
[----:B------:R-:W-:Y:S01]  /*a550*/  BAR.SYNC.DEFER_BLOCKING 0x0 ;  /* 0x0000000000007b1d */ /* 0x000fe20000010000 */
[----:B0-----:R-:W-:-:S04]  /*a560*/  FADD R15, -R3, R179 ;  /* 0x000000b3030f7221 */ /* 0x001fc80000000100 */
[----:B------:R-:W-:-:S06]  /*a570*/  FMUL R15, R15, 1.4426950216293334961 ;  /* 0x3fb8aa3b0f0f7820 */ /* 0x000fcc0000400000 */
[----:B------:R-:W0:Y:S01]  /*a580*/  MUFU.EX2 R15, R15 ;  /* 0x0000000f000f7308 */ /* 0x000e220000000800 */
[C---:B------:R-:W-:Y:S01]  /*a590*/  FMUL R44, R158.reuse, R104 ;  /* 0x000000689e2c7220 */ /* 0x040fe20000400000 */
[----:B------:R-:W-:Y:S04]  /*a5a0*/  LDSM.16.M88.4 R116, [R14+0xc000] ;  /* 0x00c000000e74783b */ /* 0x000fe80000000200 */
[----:B------:R-:W1:Y:S04]  /*a5b0*/  LDSM.16.M88.4 R20, [R8] ;  /* 0x000000000814783b */ /* 0x000e680000000200 */
[----:B------:R-:W2:Y:S01]  /*a5c0*/  LDSM.16.M88.4 R32, [R8+0x2000] ;  /* 0x002000000820783b */ /* 0x000ea20000000200 */
[----:B------:R-:W-:-:S02]  /*a5d0*/  FMUL R45, R158, R105 ;  /* 0x000000699e2d7220 */ /* 0x000fc40000400000 */
[C---:B0-----:R-:W-:Y:S01]  /*a5e0*/  FMUL R46, R15.reuse, R106 ;  /* 0x0000006a0f2e7220 */ /* 0x041fe20000400000 */
[----:B------:R-:W0:Y:S01]  /*a5f0*/  LDSM.16.M88.4 R24, [R8+0x1000] ;  /* 0x001000000818783b */ /* 0x000e220000000200 */
[C---:B------:R-:W-:Y:S02]  /*a600*/  FMUL R47, R15.reuse, R107 ;  /* 0x0000006b0f2f7220 */ /* 0x040fe40000400000 */
[C---:B------:R-:W-:Y:S01]  /*a610*/  FMUL R104, R158.reuse, R88 ;  /* 0x000000589e687220 */ /* 0x040fe20000400000 */
[----:B------:R-:W3:Y:S01]  /*a620*/  LDSM.16.M88.4 R28, [R8+0x3000] ;  /* 0x00300000081c783b */ /* 0x000ee20000000200 */
[----:B------:R-:W-:Y:S02]  /*a630*/  FMUL R105, R158, R89 ;  /* 0x000000599e697220 */ /* 0x000fe40000400000 */
[C---:B------:R-:W-:Y:S01]  /*a640*/  FMUL R106, R15.reuse, R90 ;  /* 0x0000005a0f6a7220 */ /* 0x040fe20000400000 */
[----:B------:R-:W4:Y:S01]  /*a650*/  LDSM.16.M88.4 R36, [R8+0x4000] ;  /* 0x004000000824783b */ /* 0x000f220000000200 */
[----:B------:R-:W-:-:S02]  /*a660*/  FMUL R107, R15, R91 ;  /* 0x0000005b0f6b7220 */ /* 0x000fc40000400000 */
[C---:B------:R-:W-:Y:S01]  /*a670*/  FMUL R112, R158.reuse, R100 ;  /* 0x000000649e707220 */ /* 0x040fe20000400000 */
[----:B------:R-:W5:Y:S01]  /*a680*/  LDSM.16.M88.4 R40, [R8+0x5000] ;  /* 0x005000000828783b */ /* 0x000f620000000200 */
[----:B------:R-:W-:Y:S02]  /*a690*/  FMUL R113, R158, R101 ;  /* 0x000000659e717220 */ /* 0x000fe40000400000 */
[C---:B------:R-:W-:Y:S01]  /*a6a0*/  FMUL R114, R15.reuse, R102 ;  /* 0x000000660f727220 */ /* 0x040fe20000400000 */
[----:B------:R-:W0:Y:S01]  /*a6b0*/  LDSM.16.M88.4 R88, [R8+0x6000] ;  /* 0x006000000858783b */ /* 0x000e220000000200 */
[----:B------:R-:W-:-:S03]  /*a6c0*/  FMUL R115, R15, R103 ;  /* 0x000000670f737220 */ /* 0x000fc60000400000 */
[----:B------:R-:W0:Y:S01]  /*a6d0*/  LDSM.16.M88.4 R100, [R8+0x7000] ;  /* 0x007000000864783b */ /* 0x000e220000000200 */
[----:B------:R-:W-:-:S03]  /*a6e0*/  LOP3.LUT R18, R14, 0x20, RZ, 0x3c, !PT ;  /* 0x000000200e127812 */ /* 0x000fc600078e3cff */
[----:B------:R-:W0:Y:S01]  /*a6f0*/  LDSM.16.M88.4 R144, [R14+0xc800] ;  /* 0x00c800000e90783b */ /* 0x000e220000000200 */
[----:B------:R-:W-:Y:S02]  /*a700*/  FADD R17, -R4, R177 ;  /* 0x000000b104117221 */ /* 0x000fe40000000100 */
[----:B------:R-:W-:Y:S01]  /*a710*/  FADD R16, -R5, R175 ;  /* 0x000000af05107221 */ /* 0x000fe20000000100 */
[----:B------:R-:W0:Y:S01]  /*a720*/  LDSM.16.M88.4 R124, [R18+0xc000] ;  /* 0x00c00000127c783b */ /* 0x000e220000000200 */
[----:B------:R-:W-:Y:S02]  /*a730*/  FMUL R17, R17, 1.4426950216293334961 ;  /* 0x3fb8aa3b11117820 */ /* 0x000fe40000400000 */
[----:B------:R-:W-:Y:S01]  /*a740*/  FMUL R16, R16, 1.4426950216293334961 ;  /* 0x3fb8aa3b10107820 */ /* 0x000fe20000400000 */
[C---:B-1----:R-:W-:Y:S01]  /*a750*/  HMMA.16816.F32 R44, R116.reuse, R20, R44 ;  /* 0x00000014742c723c */ /* 0x042fe2000000182c */
[C---:B------:R-:W-:Y:S01]  /*a760*/  FMUL R84, R158.reuse, R84 ;  /* 0x000000549e547220 */ /* 0x040fe20000400000 */
[----:B------:R1:W0:Y:S01]  /*a770*/  LDSM.16.M88.4 R140, [R18+0xc800] ;  /* 0x00c80000128c783b */ /* 0x0002220000000200 */
[----:B------:R-:W0:Y:S08]  /*a780*/  MUFU.EX2 R17, R17 ;  /* 0x0000001100117308 */ /* 0x000e300000000800 */
[----:B------:R-:W0:Y:S01]  /*a790*/  MUFU.EX2 R16, R16 ;  /* 0x0000001000107308 */ /* 0x000e220000000800 */
[----:B--2---:R-:W-:Y:S01]  /*a7a0*/  HMMA.16816.F32 R112, R116, R32, R112 ;  /* 0x000000207470723c */ /* 0x004fe20000001870 */
[----:B------:R-:W-:-:S02]  /*a7b0*/  FMUL R85, R158, R85 ;  /* 0x000000559e557220 */ /* 0x000fc40000400000 */
[C---:B------:R-:W-:Y:S02]  /*a7c0*/  FMUL R86, R15.reuse, R86 ;  /* 0x000000560f567220 */ /* 0x040fe40000400000 */
[C---:B------:R-:W-:Y:S02]  /*a7d0*/  FMUL R87, R15.reuse, R87 ;  /* 0x000000570f577220 */ /* 0x040fe40000400000 */
[C---:B------:R-:W-:Y:S02]  /*a7e0*/  FMUL R64, R158.reuse, R64 ;  /* 0x000000409e407220 */ /* 0x040fe40000400000 */
[----:B------:R-:W-:Y:S02]  /*a7f0*/  FMUL R65, R158, R65 ;  /* 0x000000419e417220 */ /* 0x000fe40000400000 */
[C---:B------:R-:W-:Y:S02]  /*a800*/  FMUL R66, R15.reuse, R66 ;  /* 0x000000420f427220 */ /* 0x040fe40000400000 */
        /* <DEDUP_REMOVED lines=12> */
[----:B------:R-:W-:Y:S01]  /*a8d0*/  FMUL R95, R15, R95 ;  /* 0x0000005f0f5f7220 */ /* 0x000fe20000400000 */
[----:B0-----:R-:W-:Y:S01]  /*a8e0*/  HMMA.16816.F32 R104, R116, R24, R104 ;  /* 0x000000187468723c */ /* 0x001fe20000001868 */
[----:B------:R-:W-:-:S02]  /*a8f0*/  FMUL R48, R17, R48 ;  /* 0x0000003011307220 */ /* 0x000fc40000400000 */
[C---:B------:R-:W-:Y:S02]  /*a900*/  FMUL R49, R17.reuse, R49 ;  /* 0x0000003111317220 */ /* 0x040fe40000400000 */
[C---:B------:R-:W-:Y:S02]  /*a910*/  FMUL R50, R16.reuse, R50 ;  /* 0x0000003210327220 */ /* 0x040fe40000400000 */
[C---:B------:R-:W-:Y:S01]  /*a920*/  FMUL R51, R16.reuse, R51 ;  /* 0x0000003310337220 */ /* 0x040fe20000400000 */
[----:B---3--:R-:W-:Y:S01]  /*a930*/  HMMA.16816.F32 R84, R116, R28, R84 ;  /* 0x0000001c7454723c */ /* 0x008fe20000001854 */
[C---:B------:R-:W-:Y:S02]  /*a940*/  FMUL R52, R17.reuse, R52 ;  /* 0x0000003411347220 */ /* 0x040fe40000400000 */
[----:B------:R-:W-:Y:S02]  /*a950*/  FMUL R53, R17, R53 ;  /* 0x0000003511357220 */ /* 0x000fe40000400000 */
[----:B------:R-:W-:-:S02]  /*a960*/  FMUL R54, R16, R54 ;  /* 0x0000003610367220 */ /* 0x000fc40000400000 */
[C---:B------:R-:W-:Y:S01]  /*a970*/  FMUL R55, R16.reuse, R55 ;  /* 0x0000003710377220 */ /* 0x040fe20000400000 */
[C---:B----4-:R-:W-:Y:S01]  /*a980*/  HMMA.16816.F32 R64, R116.reuse, R36, R64 ;  /* 0x000000247440723c */ /* 0x050fe20000001840 */
[C---:B------:R-:W-:Y:S02]  /*a990*/  FMUL R56, R17.reuse, R56 ;  /* 0x0000003811387220 */ /* 0x040fe40000400000 */
[C---:B------:R-:W-:Y:S02]  /*a9a0*/  FMUL R57, R17.reuse, R57 ;  /* 0x0000003911397220 */ /* 0x040fe40000400000 */
[C---:B------:R-:W-:Y:S02]  /*a9b0*/  FMUL R58, R16.reuse, R58 ;  /* 0x0000003a103a7220 */ /* 0x040fe40000400000 */
[----:B------:R-:W-:Y:S01]  /*a9c0*/  FMUL R59, R16, R59 ;  /* 0x0000003b103b7220 */ /* 0x000fe20000400000 */
[----:B-----5:R-:W-:Y:S01]  /*a9d0*/  HMMA.16816.F32 R108, R116, R40, R108 ;  /* 0x00000028746c723c */ /* 0x020fe2000000186c */
[----:B------:R-:W-:-:S02]  /*a9e0*/  FMUL R128, R17, R68 ;  /* 0x0000004411807220 */ /* 0x000fc40000400000 */
[C---:B------:R-:W-:Y:S02]  /*a9f0*/  FMUL R129, R17.reuse, R69 ;  /* 0x0000004511817220 */ /* 0x040fe40000400000 */
[C---:B------:R-:W-:Y:S02]  /*aa00*/  FMUL R130, R16.reuse, R70 ;  /* 0x0000004610827220 */ /* 0x040fe40000400000 */
[C---:B------:R-:W-:Y:S01]  /*aa10*/  FMUL R131, R16.reuse, R71 ;  /* 0x0000004710837220 */ /* 0x040fe20000400000 */
[----:B------:R-:W-:Y:S01]  /*aa20*/  HMMA.16816.F32 R96, R116, R88, R96 ;  /* 0x000000587460723c */ /* 0x000fe20000001860 */
[C---:B------:R-:W-:Y:S02]  /*aa30*/  FMUL R132, R17.reuse, R72 ;  /* 0x0000004811847220 */ /* 0x040fe40000400000 */
[----:B------:R-:W-:Y:S02]  /*aa40*/  FMUL R133, R17, R73 ;  /* 0x0000004911857220 */ /* 0x000fe40000400000 */
[----:B------:R-:W-:-:S02]  /*aa50*/  FMUL R134, R16, R74 ;  /* 0x0000004a10867220 */ /* 0x000fc40000400000 */
[C---:B------:R-:W-:Y:S01]  /*aa60*/  FMUL R135, R16.reuse, R75 ;  /* 0x0000004b10877220 */ /* 0x040fe20000400000 */
[----:B------:R-:W-:Y:S01]  /*aa70*/  HMMA.16816.F32 R92, R116, R100, R92 ;  /* 0x00000064745c723c */ /* 0x000fe2000000185c */
        /* <DEDUP_REMOVED lines=8> */
[C---:B------:R-:W-:Y:S02]  /*ab00*/  FMUL R76, R17.reuse, R76 ;  /* 0x0000004c114c7220 */ /* 0x040fe40000400000 */
[----:B------:R-:W-:Y:S02]  /*ab10*/  FMUL R77, R17, R77 ;  /* 0x0000004d114d7220 */ /* 0x000fe40000400000 */
[----:B------:R-:W-:-:S02]  /*ab20*/  FMUL R78, R16, R78 ;  /* 0x0000004e104e7220 */ /* 0x000fc40000400000 */
[----:B------:R-:W-:Y:S01]  /*ab30*/  FMUL R79, R16, R79 ;  /* 0x0000004f104f7220 */ /* 0x000fe20000400000 */
[----:B------:R-:W-:Y:S01]  /*ab40*/  HMMA.16816.F32 R48, R144, R20, R48 ;  /* 0x000000149030723c */ /* 0x000fe20000001830 */
[----:B-1----:R-:W-:Y:S02]  /*ab50*/  LOP3.LUT R18, R14, 0x40, RZ, 0x3c, !PT ;  /* 0x000000400e127812 */ /* 0x002fe400078e3cff */
[----:B------:R-:W-:-:S03]  /*ab60*/  LOP3.LUT R19, R8, 0x40, RZ, 0x3c, !PT ;  /* 0x0000004008137812 */ /* 0x000fc600078e3cff */
[----:B------:R-:W-:Y:S02]  /*ab70*/  LDSM.16.M88.4 R168, [R18+0xc000] ;  /* 0x00c0000012a8783b */ /* 0x000fe40000000200 */
[C---:B------:R-:W-:Y:S02]  /*ab80*/  HMMA.16816.F32 R52, R144.reuse, R24, R52 ;  /* 0x000000189034723c */ /* 0x040fe40000001834 */
[----:B------:R-:W0:Y:S04]  /*ab90*/  LDSM.16.M88.4 R60, [R19+0x3000] ;  /* 0x00300000133c783b */ /* 0x000e280000000200 */
[----:B------:R-:W1:Y:S02]  /*aba0*/  LDSM.16.M88.4 R68, [R19+0x4000] ;  /* 0x004000001344783b */ /* 0x000e640000000200 */
[C---:B------:R-:W-:Y:S02]  /*abb0*/  HMMA.16816.F32 R56, R144.reuse, R32, R56 ;  /* 0x000000209038723c */ /* 0x040fe40000001838 */
[----:B------:R-:W2:Y:S04]  /*abc0*/  LDSM.16.M88.4 R72, [R19+0x5000] ;  /* 0x005000001348783b */ /* 0x000ea80000000200 */
[----:B------:R-:W3:Y:S02]  /*abd0*/  LDSM.16.M88.4 R80, [R19+0x6000] ;  /* 0x006000001350783b */ /* 0x000ee40000000200 */
[C---:B------:R-:W-:Y:S02]  /*abe0*/  HMMA.16816.F32 R116, R144.reuse, R28, R116 ;  /* 0x0000001c9074723c */ /* 0x040fe40000001874 */
[----:B------:R-:W-:Y:S04]  /*abf0*/  LDSM.16.M88.4 R120, [R19+0x1000] ;  /* 0x001000001378783b */ /* 0x000fe80000000200 */
[----:B------:R4:W-:Y:S02]  /*ac00*/  LDSM.16.M88.4 R172, [R18+0xc800] ;  /* 0x00c8000012ac783b */ /* 0x0009e40000000200 */
[C---:B------:R-:W-:Y:S08]  /*ac10*/  HMMA.16816.F32 R128, R144.reuse, R36, R128 ;  /* 0x000000249080723c */ /* 0x040ff00000001880 */
[C---:B------:R-:W-:Y:S08]  /*ac20*/  HMMA.16816.F32 R132, R144.reuse, R40, R132 ;  /* 0x000000289084723c */ /* 0x040ff00000001884 */
[C---:B------:R-:W-:Y:S08]  /*ac30*/  HMMA.16816.F32 R136, R144.reuse, R88, R136 ;  /* 0x000000589088723c */ /* 0x040ff00000001888 */
[----:B------:R-:W-:Y:S01]  /*ac40*/  HMMA.16816.F32 R144, R144, R100, R76 ;  /* 0x000000649090723c */ /* 0x000fe2000000184c */
[----:B------:R-:W5:Y:S07]  /*ac50*/  LDSM.16.M88.4 R76, [R19+0x7000] ;  /* 0x00700000134c783b */ /* 0x000f6e0000000200 */
[C---:B------:R-:W-:Y:S01]  /*ac60*/  HMMA.16816.F32 R148, R124.reuse, R22, R44 ;  /* 0x000000167c94723c */ /* 0x040fe2000000182c */
[----:B------:R-:W-:Y:S07]  /*ac70*/  LDSM.16.M88.4 R44, [R19+0x2000] ;  /* 0x00200000132c783b */ /* 0x000fee0000000200 */
[----:B------:R-:W-:Y:S01]  /*ac80*/  HMMA.16816.F32 R164, R124, R34, R112 ;  /* 0x000000227ca4723c */ /* 0x000fe20000001870 */
[----:B------:R-:W0:Y:S01]  /*ac90*/  LDSM.16.M88.4 R112, [R19] ;  /* 0x000000001370783b */ /* 0x000e220000000200 */
[----:B----4-:R-:W-:-:S06]  /*aca0*/  LOP3.LUT R18, R14, 0x60, RZ, 0x3c, !PT ;  /* 0x000000600e127812 */ /* 0x010fcc00078e3cff */
[C---:B------:R-:W-:Y:S08]  /*acb0*/  HMMA.16816.F32 R84, R124.reuse, R30, R84 ;  /* 0x0000001e7c54723c */ /* 0x040ff00000001854 */
[C---:B------:R-:W-:Y:S08]  /*acc0*/  HMMA.16816.F32 R64, R124.reuse, R38, R64 ;  /* 0x000000267c40723c */ /* 0x040ff00000001840 */
[C---:B------:R-:W-:Y:S08]  /*acd0*/  HMMA.16816.F32 R108, R124.reuse, R42, R108 ;  /* 0x0000002a7c6c723c */ /* 0x040ff0000000186c */
[C---:B------:R-:W-:Y:S08]  /*ace0*/  HMMA.16816.F32 R96, R124.reuse, R90, R96 ;  /* 0x0000005a7c60723c */ /* 0x040ff00000001860 */
[C---:B------:R-:W-:Y:S08]  /*acf0*/  HMMA.16816.F32 R92, R124.reuse, R102, R92 ;  /* 0x000000667c5c723c */ /* 0x040ff0000000185c */
[----:B------:R-:W-:Y:S08]  /*ad00*/  HMMA.16816.F32 R104, R124, R26, R104 ;  /* 0x0000001a7c68723c */ /* 0x000ff00000001868 */
[C---:B------:R-:W-:Y:S01]  /*ad10*/  HMMA.16816.F32 R48, R140.reuse, R22, R48 ;  /* 0x000000168c30723c */ /* 0x040fe20000001830 */
[----:B------:R-:W-:Y:S07]  /*ad20*/  LDSM.16.M88.4 R20, [R18+0xc800] ;  /* 0x00c800001214783b */ /* 0x000fee0000000200 */
[C---:B------:R-:W-:Y:S01]  /*ad30*/  HMMA.16816.F32 R52, R140.reuse, R26, R52 ;  /* 0x0000001a8c34723c */ /* 0x040fe20000001834 */
[----:B------:R4:W0:Y:S07]  /*ad40*/  LDSM.16.M88.4 R24, [R18+0xc000] ;  /* 0x00c000001218783b */ /* 0x00082e0000000200 */
[C---:B------:R-:W-:Y:S08]  /*ad50*/  HMMA.16816.F32 R56, R140.reuse, R34, R56 ;  /* 0x000000228c38723c */ /* 0x040ff00000001838 */
[C---:B------:R-:W-:Y:S08]  /*ad60*/  HMMA.16816.F32 R116, R140.reuse, R30, R116 ;  /* 0x0000001e8c74723c */ /* 0x040ff00000001874 */
[C---:B------:R-:W-:Y:S08]  /*ad70*/  HMMA.16816.F32 R128, R140.reuse, R38, R128 ;  /* 0x000000268c80723c */ /* 0x040ff00000001880 */
[C---:B------:R-:W-:Y:S08]  /*ad80*/  HMMA.16816.F32 R132, R140.reuse, R42, R132 ;  /* 0x0000002a8c84723c */ /* 0x040ff00000001884 */
[C---:B------:R-:W-:Y:S08]  /*ad90*/  HMMA.16816.F32 R136, R140.reuse, R90, R136 ;  /* 0x0000005a8c88723c */ /* 0x040ff00000001888 */
[----:B------:R-:W-:Y:S08]  /*ada0*/  HMMA.16816.F32 R144, R140, R102, R144 ;  /* 0x000000668c90723c */ /* 0x000ff00000001890 */
[C---:B0-----:R-:W-:Y:S08]  /*adb0*/  HMMA.16816.F32 R84, R168.reuse, R60, R84 ;  /* 0x0000003ca854723c */ /* 0x041ff00000001854 */
[C---:B-1----:R-:W-:Y:S08]  /*adc0*/  HMMA.16816.F32 R64, R168.reuse, R68, R64 ;  /* 0x00000044a840723c */ /* 0x042ff00000001840 */
[C---:B--2---:R-:W-:Y:S08]  /*add0*/  HMMA.16816.F32 R108, R168.reuse, R72, R108 ;  /* 0x00000048a86c723c */ /* 0x044ff0000000186c */
[C---:B---3--:R-:W-:Y:S08]  /*ade0*/  HMMA.16816.F32 R96, R168.reuse, R80, R96 ;  /* 0x00000050a860723c */ /* 0x048ff00000001860 */
[C---:B-----5:R-:W-:Y:S08]  /*adf0*/  HMMA.16816.F32 R92, R168.reuse, R76, R92 ;  /* 0x0000004ca85c723c */ /* 0x060ff0000000185c */
[C---:B------:R-:W-:Y:S08]  /*ae00*/  HMMA.16816.F32 R148, R168.reuse, R112, R148 ;  /* 0x00000070a894723c */ /* 0x040ff00000001894 */
[C---:B------:R-:W-:Y:S08]  /*ae10*/  HMMA.16816.F32 R88, R168.reuse, R120, R104 ;  /* 0x00000078a858723c */ /* 0x040ff00000001868 */
[----:B------:R-:W-:Y:S08]  /*ae20*/  HMMA.16816.F32 R164, R168, R44, R164 ;  /* 0x0000002ca8a4723c */ /* 0x000ff000000018a4 */
[C---:B------:R-:W-:Y:S08]  /*ae30*/  HMMA.16816.F32 R48, R172.reuse, R112, R48 ;  /* 0x00000070ac30723c */ /* 0x040ff00000001830 */
[C---:B------:R-:W-:Y:S08]  /*ae40*/  HMMA.16816.F32 R52, R172.reuse, R120, R52 ;  /* 0x00000078ac34723c */ /* 0x040ff00000001834 */
[C---:B------:R-:W-:Y:S08]  /*ae50*/  HMMA.16816.F32 R56, R172.reuse, R44, R56 ;  /* 0x0000002cac38723c */ /* 0x040ff00000001838 */
[C---:B------:R-:W-:Y:S08]  /*ae60*/  HMMA.16816.F32 R116, R172.reuse, R60, R116 ;  /* 0x0000003cac74723c */ /* 0x040ff00000001874 */
[C---:B------:R-:W-:Y:S08]  /*ae70*/  HMMA.16816.F32 R128, R172.reuse, R68, R128 ;  /* 0x00000044ac80723c */ /* 0x040ff00000001880 */
[C---:B------:R-:W-:Y:S08]  /*ae80*/  HMMA.16816.F32 R132, R172.reuse, R72, R132 ;  /* 0x00000048ac84723c */ /* 0x040ff00000001884 */
[C---:B------:R-:W-:Y:S08]  /*ae90*/  HMMA.16816.F32 R136, R172.reuse, R80, R136 ;  /* 0x00000050ac88723c */ /* 0x040ff00000001888 */
[----:B------:R-:W-:Y:S01]  /*aea0*/  HMMA.16816.F32 R144, R172, R76, R144 ;  /* 0x0000004cac90723c */ /* 0x000fe20000001890 */
[----:B------:R-:W-:-:S04]  /*aeb0*/  IADD3 R219, R219, 0x40, RZ ;  /* 0x00000040dbdb7810 */ /* 0x000fc80007ffe0ff */
[----:B------:R-:W-:Y:S01]  /*aec0*/  ISETP.GE.AND P1, PT, R219, c[0x0][0x1d0], PT ;  /* 0x00007400db007a0c */ /* 0x000fe20003f26270 */
[----:B----4-:R-:W-:Y:S02]  /*aed0*/  IMAD.MOV.U32 R18, RZ, RZ, 0x40 ;  /* 0x00000040ff127424 */ /* 0x010fe400078e00ff */
[----:B------:R-:W-:Y:S01]  /*aee0*/  HMMA.16816.F32 R84, R24, R62, R84 ;  /* 0x0000003e1854723c */ /* 0x000fe20000001854 */
[----:B------:R-:W-:Y:S01]  /*aef0*/  FFMA R227, R15, R227, R161 ;  /* 0x000000e30fe37223 */ /* 0x000fe200000000a1 */
[----:B------:R-:W-:Y:S01]  /*af00*/  MOV R181, R2 ;  /* 0x0000000200b57202 */ /* 0x000fe20000000f00 */
[----:B------:R-:W-:Y:S01]  /*af10*/  IMAD R13, R18, c[0x0][0x1a4], R13 ;  /* 0x00006900120d7a24 */ /* 0x000fe200078e020d */
[----:B------:R-:W-:-:S04]  /*af20*/  MOV R179, R3 ;  /* 0x0000000300b37202 */ /* 0x000fc80000000f00 */
[----:B------:R-:W-:Y:S01]  /*af30*/  HMMA.16816.F32 R64, R24, R70, R64 ;  /* 0x000000461840723c */ /* 0x000fe20000001840 */
[----:B------:R-:W-:Y:S01]  /*af40*/  IMAD R12, R18, c[0x0][0x1b4], R12 ;  /* 0x00006d00120c7a24 */ /* 0x000fe200078e020c */
[----:B------:R-:W-:Y:S01]  /*af50*/  MOV R175, R5 ;  /* 0x0000000500af7202 */ /* 0x000fe20000000f00 */
[----:B------:R-:W-:-:S05]  /*af60*/  FFMA R225, R17, R225, R159 ;  /* 0x000000e111e17223 */ /* 0x000fca000000009f */
[----:B------:R-:W-:Y:S01]  /*af70*/  HMMA.16816.F32 R108, R24, R74, R108 ;  /* 0x0000004a186c723c */ /* 0x000fe2000000186c */
[----:B------:R-:W-:Y:S02]  /*af80*/  FFMA R223, R16, R223, R160 ;  /* 0x000000df10df7223 */ /* 0x000fe400000000a0 */
[----:B------:R-:W-:-:S05]  /*af90*/  IMAD.MOV.U32 R177, RZ, RZ, R4 ;  /* 0x000000ffffb17224 */ /* 0x000fca00078e0004 */
[C---:B------:R-:W-:Y:S08]  /*afa0*/  HMMA.16816.F32 R96, R24.reuse, R82, R96 ;  /* 0x000000521860723c */ /* 0x040ff00000001860 */
[C---:B------:R-:W-:Y:S08]  /*afb0*/  HMMA.16816.F32 R92, R24.reuse, R78, R92 ;  /* 0x0000004e185c723c */ /* 0x040ff0000000185c */
        /* <DEDUP_REMOVED lines=11> */
[----:B------:R-:W-:Y:S01]  /*b070*/  @P1 CALL.REL.NOINC `(.L_x_0) ;  /* 0x0000001000001944 */ /* 0x000fe20003c00000 */
[----:B------:R-:W-:Y:S06]  /*b080*/  BRA `(.L_x_1) ;  /* 0xffffa1e000007947 */ /* 0x000fec000383ffff */
.L_x_0:
[----:B------:R-:W-:-:S06]  /*b090*/  NOP ;  /* 0x0000000000007918 */ /* 0x000fcc0000000000 */
[----:B------:R-:W-:-:S06]  /*b0a0*/  NOP ;  /* 0x0000000000007918 */ /* 0x000fcc0000000000 */
[----:B------:R-:W0:Y:S01]  /*b0b0*/  S2R R20, SR_TID.X ;  /* 0x0000000000147919 */ /* 0x000e220000002100 */
[----:B------:R-:W-:Y:S01]  /*b0c0*/  MOV R172, c[0x0][0x1c8] ;  /* 0x0000720000ac7a02 */ /* 0x000fe20000000f00 */
[----:B------:R-:W-:Y:S01]  /*b0d0*/  IMAD.MOV.U32 R206, RZ, RZ, R82 ;  /* 0x000000ffffce7224 */ /* 0x000fe200078e0052 */
[----:B------:R-:W-:Y:S01]  /*b0e0*/  MOV R207, R54 ;  /* 0x0000003600cf7202 */ /* 0x000fe20000000f00 */
[----:B------:R-:W1:Y:S01]  /*b0f0*/  S2R R230, SR_TID.X ;  /* 0x0000000000e67919 */ /* 0x000e620000002100 */
[----:B------:R-:W-:Y:S01]  /*b100*/  FMUL R54, R227, 8388608 ;  /* 0x4b000000e3367820 */ /* 0x000fe20000400000 */
[----:B------:R-:W-:Y:S01]  /*b110*/  MOV R201, R85 ;  /* 0x0000005500c97202 */ /* 0x000fe20000000f00 */
[----:B------:R-:W-:Y:S01]  /*b120*/  IMAD.MOV.U32 R209, RZ, RZ, R55 ;  /* 0x000000ffffd17224 */ /* 0x000fe200078e0037 */
[----:B------:R-:W2:Y:S01]  /*b130*/  S2R R224, SR_CTAID.X ;  /* 0x0000000000e07919 */ /* 0x000ea20000002500 */
[----:B------:R-:W-:Y:S01]  /*b140*/  MOV R203, R87 ;  /* 0x0000005700cb7202 */ /* 0x000fe20000000f00 */
[----:B------:R-:W-:Y:S01]  /*b150*/  FMUL R87, R223, 8388608 ;  /* 0x4b000000df577820 */ /* 0x000fe20000400000 */
[----:B------:R-:W-:Y:S01]  /*b160*/  MOV R214, R70 ;  /* 0x0000004600d67202 */ /* 0x000fe20000000f00 */
[----:B------:R-:W3:Y:S01]  /*b170*/  S2R R228, SR_CTAID.Y ;  /* 0x0000000000e47919 */ /* 0x000ee20000002600 */
[----:B------:R-:W-:Y:S01]  /*b180*/  MOV R217, R61 ;  /* 0x0000003d00d97202 */ /* 0x000fe20000000f00 */
[----:B------:R-:W-:Y:S01]  /*b190*/  IMAD.MOV.U32 R204, RZ, RZ, R92 ;  /* 0x000000ffffcc7224 */ /* 0x000fe200078e005c */
[----:B------:R-:W-:Y:S01]  /*b1a0*/  MOV R70, R74 ;  /* 0x0000004a00467202 */ /* 0x000fe20000000f00 */
[----:B------:R-:W-:Y:S01]  /*b1b0*/  IMAD.MOV.U32 R211, RZ, RZ, R73 ;  /* 0x000000ffffd37224 */ /* 0x000fe200078e0049 */
[----:B------:R-:W-:Y:S01]  /*b1c0*/  MOV R208, R51 ;  /* 0x0000003300d07202 */ /* 0x000fe20000000f00 */
[----:B------:R-:W-:Y:S01]  /*b1d0*/  BAR.SYNC.DEFER_BLOCKING 0x0 ;  /* 0x0000000000007b1d */ /* 0x000fe20000010000 */
[----:B------:R-:W-:-:S02]  /*b1e0*/  MOV R61, R62 ;  /* 0x0000003e003d7202 */ /* 0x000fc40000000f00 */
[----:B------:R-:W-:Y:S02]  /*b1f0*/  FSETP.GEU.AND P5, PT, R223, 1.175494350822287508e-38, PT ;  /* 0x00800000df00780b */ /* 0x000fe40003fae000 */
[----:B------:R-:W-:Y:S02]  /*b200*/  MOV R210, R71 ;  /* 0x0000004700d27202 */ /* 0x000fe40000000f00 */
[----:B0-----:R-:W-:Y:S02]  /*b210*/  SHF.R.U32.HI R16, RZ, 0x5, R20 ;  /* 0x00000005ff107819 */ /* 0x001fe40000011614 */
[----:B------:R-:W-:Y:S02]  /*b220*/  LOP3.LUT R8, R20, 0x3f, RZ, 0xc0, !PT ;  /* 0x0000003f14087812 */ /* 0x000fe400078ec0ff */
[----:B------:R-:W-:Y:S02]  /*b230*/  SGXT.U32 R16, R16, 0x2 ;  /* 0x000000021010781a */ /* 0x000fe40000000000 */
[----:B-1----:R-:W-:-:S02]  /*b240*/  SHF.L.U32 R0, R230, 0xb, RZ ;  /* 0x0000000be6007819 */ /* 0x002fc400000006ff */
[----:B------:R-:W-:Y:S01]  /*b250*/  SHF.L.U32 R10, R230, 0x4, RZ ;  /* 0x00000004e60a7819 */ /* 0x000fe200000006ff */
[----:B------:R-:W-:Y:S01]  /*b260*/  IMAD R16, R16, c[0x0][0x1c8], RZ ;  /* 0x0000720010107a24 */ /* 0x000fe200078e02ff */
[----:B------:R-:W-:Y:S01]  /*b270*/  LOP3.LUT R0, R0, 0x3000, RZ, 0xc0, !PT ;  /* 0x0000300000007812 */ /* 0x000fe200078ec0ff */
[----:B---3--:R-:W-:Y:S01]  /*b280*/  IMAD R6, R228, c[0x0][0x1c0], RZ ;  /* 0x00007000e4067a24 */ /* 0x008fe200078e02ff */
[----:B------:R-:W-:Y:S01]  /*b290*/  LOP3.LUT R121, R10, 0x70, RZ, 0xc0, !PT ;  /* 0x000000700a797812 */ /* 0x000fe200078ec0ff */
[----:B------:R-:W-:Y:S01]  /*b2a0*/  IMAD R11, R172, 0x4, R16 ;  /* 0x00000004ac0b7824 */ /* 0x000fe200078e0210 */
[----:B------:R-:W-:Y:S01]  /*b2b0*/  LEA R119, R8, R0, 0x4 ;  /* 0x0000000008777211 */ /* 0x000fe200078e20ff */
[----:B------:R-:W-:Y:S01]  /*b2c0*/  IMAD.SHL.U32 R178, R6, 0x2, RZ ;  /* 0x0000000206b27824 */ /* 0x000fe200078e00ff */
[----:B------:R-:W-:Y:S01]  /*b2d0*/  LOP3.LUT R0, R230, 0x40, RZ, 0xc0, !PT ;  /* 0x00000040e6007812 */ /* 0x000fe200078ec0ff */
[----:B------:R-:W-:Y:S01]  /*b2e0*/  IMAD.HI R179, R6, 0x2, RZ ;  /* 0x0000000206b37827 */ /* 0x000fe200078e02ff */
[----:B------:R-:W-:-:S02]  /*b2f0*/  LEA R13, R172, R11, 0x2 ;  /* 0x0000000bac0d7211 */ /* 0x000fc400078e10ff */
[----:B------:R-:W-:Y:S02]  /*b300*/  SHF.R.U32.HI R198, RZ, 0x1, R0 ;  /* 0x00000001ffc67819 */ /* 0x000fe40000011600 */
[----:B------:R-:W-:Y:S02]  /*b310*/  LEA R15, R172, R13, 0x2 ;  /* 0x0000000dac0f7211 */ /* 0x000fe400078e10ff */
[----:B------:R-:W-:Y:S02]  /*b320*/  LOP3.LUT R198, R119, R198, RZ, 0x3c, !PT ;  /* 0x000000c677c67212 */ /* 0x000fe400078e3cff */
[----:B------:R-:W-:Y:S01]  /*b330*/  LOP3.LUT R8, R230, 0x18, RZ, 0xc0, !PT ;  /* 0x00000018e6087812 */ /* 0x000fe200078ec0ff */
[----:B------:R-:W-:Y:S01]  /*b340*/  IMAD R17, R172, 0x4, R15 ;  /* 0x00000004ac117824 */ /* 0x000fe200078e020f */
[----:B------:R-:W-:Y:S02]  /*b350*/  LOP3.LUT R226, R230, 0x1f, RZ, 0xc0, !PT ;  /* 0x0000001fe6e27812 */ /* 0x000fe400078ec0ff */
[----:B------:R-:W-:-:S02]  /*b360*/  LEA.HI R0, R8, R121, RZ, 0x1f ;  /* 0x0000007908007211 */ /* 0x000fc400078ff8ff */
[----:B------:R-:W-:Y:S01]  /*b370*/  LEA R19, R172, R17, 0x2 ;  /* 0x00000011ac137211 */ /* 0x000fe200078e10ff */
[----:B--2---:R-:W-:Y:S01]  /*b380*/  IMAD R224, R224, 0x20, R226 ;  /* 0x00000020e0e07824 */ /* 0x004fe200078e02e2 */
[----:B------:R-:W-:Y:S02]  /*b390*/  LOP3.LUT R18, R20, 0x7f, RZ, 0xc0, !PT ;  /* 0x0000007f14127812 */ /* 0x000fe400078ec0ff */
[----:B------:R-:W-:Y:S01]  /*b3a0*/  LEA R21, R172, R19, 0x2 ;  /* 0x00000013ac157211 */ /* 0x000fe200078e10ff */
[----:B------:R-:W-:Y:S01]  /*b3b0*/  IMAD R7, R224, c[0x0][0x1c4], RZ ;  /* 0x00007100e0077a24 */ /* 0x000fe200078e02ff */
[----:B------:R-:W-:Y:S02]  /*b3c0*/  ISETP.GE.U32.AND P0, PT, R18, 0x20, PT ;  /* 0x000000201200780c */ /* 0x000fe40003f06070 */
[----:B------:R-:W-:Y:S01]  /*b3d0*/  LEA R23, R172, R21, 0x2 ;  /* 0x00000015ac177211 */ /* 0x000fe200078e10ff */
[C---:B------:R-:W-:Y:S01]  /*b3e0*/  IMAD.HI R6, R7.reuse, 0x2, RZ ;  /* 0x0000000207067827 */ /* 0x040fe200078e02ff */
[----:B------:R-:W-:-:S02]  /*b3f0*/  SHF.L.U32 R9, R7, 0x1, RZ ;  /* 0x0000000107097819 */ /* 0x000fc400000006ff */
[----:B------:R-:W-:Y:S01]  /*b400*/  MOV R74, R83 ;  /* 0x00000053004a7202 */ /* 0x000fe20000000f00 */
[----:B------:R-:W-:Y:S01]  /*b410*/  IMAD R25, R172, 0x4, R23 ;  /* 0x00000004ac197824 */ /* 0x000fe200078e0217 */
[----:B------:R-:W-:Y:S01]  /*b420*/  IADD3 R178, P1, P2, R9, c[0x0][0x178], R178 ;  /* 0x00005e0009b27a10 */ /* 0x000fe20007a3e0b2 */
[----:B------:R-:W-:Y:S01]  /*b430*/  IMAD.SHL.U32 R9, R230, 0x20, RZ ;  /* 0x00000020e6097824 */ /* 0x000fe200078e00ff */
[----:B------:R-:W-:Y:S01]  /*b440*/  MOV R202, R86 ;  /* 0x0000005600ca7202 */ /* 0x000fe20000000f00 */
[----:B------:R-:W-:Y:S01]  /*b450*/  FMUL R86, R225, 8388608 ;  /* 0x4b000000e1567820 */ /* 0x000fe20000400000 */
[----:B------:R-:W-:Y:S02]  /*b460*/  LEA R27, R172, R25, 0x2 ;  /* 0x00000019ac1b7211 */ /* 0x000fe400078e10ff */
[----:B------:R-:W-:Y:S02]  /*b470*/  IADD3.X R179, R6, c[0x0][0x17c], R179, P1, P2 ;  /* 0x00005f0006b37a10 */ /* 0x000fe40000fe44b3 */
[----:B------:R-:W-:-:S02]  /*b480*/  LEA R29, R172, R27, 0x2 ;  /* 0x0000001bac1d7211 */ /* 0x000fc400078e10ff */
[CC--:B------:R-:W-:Y:S02]  /*b490*/  LEA R192, P3, R13.reuse, R178.reuse, 0x1 ;  /* 0x000000b20dc07211 */ /* 0x0c0fe400078608ff */
[C---:B------:R-:W-:Y:S02]  /*b4a0*/  LEA R31, R172.reuse, R29, 0x2 ;  /* 0x0000001dac1f7211 */ /* 0x040fe400078e10ff */
[----:B------:R-:W-:Y:S02]  /*b4b0*/  LEA.HI.X.SX32 R193, R13, R179, 0x1, P3 ;  /* 0x000000b30dc17211 */ /* 0x000fe400018f0eff */
[-C--:B------:R-:W-:Y:S01]  /*b4c0*/  LEA R194, P2, R11, R178.reuse, 0x1 ;  /* 0x000000b20bc27211 */ /* 0x080fe200078408ff */
[----:B------:R-:W-:Y:S01]  /*b4d0*/  IMAD R33, R172, 0x4, R31 ;  /* 0x00000004ac217824 */ /* 0x000fe200078e021f */
[-C--:B------:R-:W-:Y:S02]  /*b4e0*/  LEA R186, P3, R19, R178.reuse, 0x1 ;  /* 0x000000b213ba7211 */ /* 0x080fe400078608ff */
[----:B------:R-:W-:-:S02]  /*b4f0*/  LEA R196, P1, R16, R178, 0x1 ;  /* 0x000000b210c47211 */ /* 0x000fc400078208ff */
[C---:B------:R-:W-:Y:S02]  /*b500*/  LEA R35, R172.reuse, R33, 0x2 ;  /* 0x00000021ac237211 */ /* 0x040fe400078e10ff */
[----:B------:R-:W-:Y:S02]  /*b510*/  LEA.HI.X.SX32 R195, R11, R179, 0x1, P2 ;  /* 0x000000b30bc37211 */ /* 0x000fe400010f0eff */
[C---:B------:R-:W-:Y:S02]  /*b520*/  LEA R37, R172.reuse, R35, 0x2 ;  /* 0x00000023ac257211 */ /* 0x040fe400078e10ff */
[----:B------:R-:W-:Y:S02]  /*b530*/  LEA.HI.X.SX32 R187, R19, R179, 0x1, P3 ;  /* 0x000000b313bb7211 */ /* 0x000fe400018f0eff */
[----:B------:R-:W-:Y:S02]  /*b540*/  LEA R39, R172, R37, 0x2 ;  /* 0x00000025ac277211 */ /* 0x000fe400078e10ff */
[----:B------:R-:W-:-:S02]  /*b550*/  LEA R188, P2, R17, R178, 0x1 ;  /* 0x000000b211bc7211 */ /* 0x000fc400078408ff */
[C---:B------:R-:W-:Y:S02]  /*b560*/  LEA R41, R172.reuse, R39, 0x2 ;  /* 0x00000027ac297211 */ /* 0x040fe400078e10ff */
[-C--:B------:R-:W-:Y:S02]  /*b570*/  LEA R180, P3, R25, R178.reuse, 0x1 ;  /* 0x000000b219b47211 */ /* 0x080fe400078608ff */
[----:B------:R-:W-:Y:S02]  /*b580*/  LEA R43, R172, R41, 0x2 ;  /* 0x00000029ac2b7211 */ /* 0x000fe400078e10ff */
[----:B------:R-:W-:Y:S02]  /*b590*/  LEA.HI.X.SX32 R197, R16, R179, 0x1, P1 ;  /* 0x000000b310c57211 */ /* 0x000fe400008f0eff */
[----:B------:R-:W-:Y:S02]  /*b5a0*/  LEA R45, R172, R43, 0x2 ;  /* 0x0000002bac2d7211 */ /* 0x000fe400078e10ff */
[----:B------:R-:W-:-:S02]  /*b5b0*/  LEA R190, P1, R15, R178, 0x1 ;  /* 0x000000b20fbe7211 */ /* 0x000fc400078208ff */
[C---:B------:R-:W-:Y:S02]  /*b5c0*/  LEA R47, R172.reuse, R45, 0x2 ;  /* 0x0000002dac2f7211 */ /* 0x040fe400078e10ff */
[----:B------:R-:W-:Y:S02]  /*b5d0*/  LEA.HI.X.SX32 R189, R17, R179, 0x1, P2 ;  /* 0x000000b311bd7211 */ /* 0x000fe400010f0eff */
[C---:B------:R-:W-:Y:S02]  /*b5e0*/  LEA R113, R172.reuse, R47, 0x2 ;  /* 0x0000002fac717211 */ /* 0x040fe400078e10ff */
[----:B------:R-:W-:Y:S02]  /*b5f0*/  LEA.HI.X.SX32 R181, R25, R179, 0x1, P3 ;  /* 0x000000b319b57211 */ /* 0x000fe400018f0eff */
[----:B------:R-:W-:Y:S01]  /*b600*/  LOP3.LUT R9, R9, 0xc60, RZ, 0xc0, !PT ;  /* 0x00000c6009097812 */ /* 0x000fe200078ec0ff */
[----:B------:R-:W-:Y:S01]  /*b610*/  IMAD R115, R172, 0x4, R113 ;  /* 0x00000004ac737824 */ /* 0x000fe200078e0271 */
[----:B------:R-:W-:-:S02]  /*b620*/  LEA R182, P2, R23, R178, 0x1 ;  /* 0x000000b217b67211 */ /* 0x000fc400078408ff */
[-C--:B------:R-:W-:Y:S02]  /*b630*/  LEA R10, P3, R31, R178.reuse, 0x1 ;  /* 0x000000b21f0a7211 */ /* 0x080fe400078608ff */
[C---:B------:R-:W-:Y:S02]  /*b640*/  LEA R117, R172.reuse, R115, 0x2 ;  /* 0x00000073ac757211 */ /* 0x040fe400078e10ff */
[----:B------:R-:W-:Y:S02]  /*b650*/  LEA.HI.X.SX32 R191, R15, R179, 0x1, P1 ;  /* 0x000000b30fbf7211 */ /* 0x000fe400008f0eff */
[----:B------:R-:W-:Y:S02]  /*b660*/  LEA R119, R172, R117, 0x2 ;  /* 0x00000075ac777211 */ /* 0x000fe400078e10ff */
[----:B------:R-:W-:Y:S02]  /*b670*/  LEA R184, P1, R21, R178, 0x1 ;  /* 0x000000b215b87211 */ /* 0x000fe400078208ff */
[----:B------:R-:W-:Y:S01]  /*b680*/  LEA R199, R8, R9, 0x9 ;  /* 0x0000000908c77211 */ /* 0x000fe200078e48ff */
[----:B------:R-:W-:Y:S01]  /*b690*/  IMAD R121, R172, 0x4, R119 ;  /* 0x00000004ac797824 */ /* 0x000fe200078e0277 */
[----:B------:R-:W-:-:S02]  /*b6a0*/  LEA.HI.X.SX32 R183, R23, R179, 0x1, P2 ;  /* 0x000000b317b77211 */ /* 0x000fc400010f0eff */
[----:B------:R-:W-:Y:S02]  /*b6b0*/  LEA.HI.X.SX32 R11, R31, R179, 0x1, P3 ;  /* 0x000000b31f0b7211 */ /* 0x000fe400018f0eff */
[C---:B------:R-:W-:Y:S02]  /*b6c0*/  LEA R123, R172.reuse, R121, 0x2 ;  /* 0x00000079ac7b7211 */ /* 0x040fe400078e10ff */
[-C--:B------:R-:W-:Y:S02]  /*b6d0*/  LEA R8, P2, R29, R178.reuse, 0x1 ;  /* 0x000000b21d087211 */ /* 0x080fe400078408ff */
[C---:B------:R-:W-:Y:S02]  /*b6e0*/  LEA R125, R172.reuse, R123, 0x2 ;  /* 0x0000007bac7d7211 */ /* 0x040fe400078e10ff */
[----:B------:R-:W-:Y:S02]  /*b6f0*/  LEA R16, P3, R37, R178, 0x1 ;  /* 0x000000b225107211 */ /* 0x000fe400078608ff */
[----:B------:R-:W-:-:S02]  /*b700*/  LEA R127, R172, R125, 0x2 ;  /* 0x0000007dac7f7211 */ /* 0x000fc400078e10ff */
[-C--:B------:R-:W-:Y:S02]  /*b710*/  LEA.HI.X.SX32 R185, R21, R179.reuse, 0x1, P1 ;  /* 0x000000b315b97211 */ /* 0x080fe400008f0eff */
[-C--:B------:R-:W-:Y:S01]  /*b720*/  LEA R6, P1, R27, R178.reuse, 0x1 ;  /* 0x000000b21b067211 */ /* 0x080fe200078208ff */
[C---:B------:R-:W-:Y:S01]  /*b730*/  IMAD R129, R172.reuse, 0x4, R127 ;  /* 0x00000004ac817824 */ /* 0x040fe200078e027f */
[-C--:B------:R-:W-:Y:S02]  /*b740*/  LEA.HI.X.SX32 R9, R29, R179.reuse, 0x1, P2 ;  /* 0x000000b31d097211 */ /* 0x080fe400010f0eff */
[----:B------:R-:W-:Y:S02]  /*b750*/  LEA.HI.X.SX32 R17, R37, R179, 0x1, P3 ;  /* 0x000000b325117211 */ /* 0x000fe400018f0eff */
[----:B------:R-:W-:Y:S02]  /*b760*/  LEA R131, R172, R129, 0x2 ;  /* 0x00000081ac837211 */ /* 0x000fe400078e10ff */
[----:B------:R-:W-:-:S02]  /*b770*/  LEA R14, P2, R35, R178, 0x1 ;  /* 0x000000b2230e7211 */ /* 0x000fc400078408ff */
[C---:B------:R-:W-:Y:S02]  /*b780*/  LEA R133, R172.reuse, R131, 0x2 ;  /* 0x00000083ac857211 */ /* 0x040fe400078e10ff */
[-C--:B------:R-:W-:Y:S02]  /*b790*/  LEA R22, P3, R43, R178.reuse, 0x1 ;  /* 0x000000b22b167211 */ /* 0x080fe400078608ff */
[C---:B------:R-:W-:Y:S02]  /*b7a0*/  LEA R135, R172.reuse, R133, 0x2 ;  /* 0x00000085ac877211 */ /* 0x040fe400078e10ff */
[-C--:B------:R-:W-:Y:S02]  /*b7b0*/  LEA.HI.X.SX32 R7, R27, R179.reuse, 0x1, P1 ;  /* 0x000000b31b077211 */ /* 0x080fe400008f0eff */
[----:B------:R-:W-:Y:S01]  /*b7c0*/  LEA R12, P1, R33, R178, 0x1 ;  /* 0x000000b2210c7211 */ /* 0x000fe200078208ff */
        /* <DEDUP_REMOVED lines=35> */
[-C--:B------:R-:W-:Y:S02]  /*ba00*/  LEA R46, P3, R131, R178.reuse, 0x1 ;  /* 0x000000b2832e7211 */ /* 0x080fe400078608ff */
[----:B------:R-:W-:Y:S02]  /*ba10*/  LEA.HI.X.SX32 R31, R115, R179, 0x1, P1 ;  /* 0x000000b3731f7211 */ /* 0x000fe400008f0eff */
[----:B------:R-:W-:Y:S02]  /*ba20*/  LEA R36, P1, R121, R178, 0x1 ;  /* 0x000000b279247211 */ /* 0x000fe400078208ff */
[----:B------:R-:W-:Y:S02]  /*ba30*/  LEA R165, R172, R163, 0x2 ;  /* 0x000000a3aca57211 */ /* 0x000fe400078e10ff */
[-C--:B------:R-:W-:Y:S02]  /*ba40*/  LEA.HI.X.SX32 R39, R123, R179.reuse, 0x1, P2 ;  /* 0x000000b37b277211 */ /* 0x080fe400010f0eff */
[----:B------:R-:W-:-:S02]  /*ba50*/  LEA.HI.X.SX32 R47, R131, R179, 0x1, P3 ;  /* 0x000000b3832f7211 */ /* 0x000fc400018f0eff */
[-C--:B------:R-:W-:Y:S02]  /*ba60*/  LEA R44, P2, R129, R178.reuse, 0x1 ;  /* 0x000000b2812c7211 */ /* 0x080fe400078408ff */
[-C--:B------:R-:W-:Y:S02]  /*ba70*/  LEA R116, P3, R137, R178.reuse, 0x1 ;  /* 0x000000b289747211 */ /* 0x080fe400078608ff */
[----:B------:R-:W-:Y:S02]  /*ba80*/  LEA.HI.X.SX32 R37, R121, R179, 0x1, P1 ;  /* 0x000000b379257211 */ /* 0x000fe400008f0eff */
[C---:B------:R-:W-:Y:S02]  /*ba90*/  LEA R167, R172.reuse, R165, 0x2 ;  /* 0x000000a5aca77211 */ /* 0x040fe400078e10ff */
[----:B------:R-:W-:Y:S02]  /*baa0*/  LEA R42, P1, R127, R178, 0x1 ;  /* 0x000000b27f2a7211 */ /* 0x000fe400078208ff */
[-C--:B------:R-:W-:Y:S01]  /*bab0*/  LEA.HI.X.SX32 R45, R129, R179.reuse, 0x1, P2 ;  /* 0x000000b3812d7211 */ /* 0x080fe200010f0eff */
[----:B------:R-:W-:Y:S01]  /*bac0*/  IMAD R169, R172, 0x4, R167 ;  /* 0x00000004aca97824 */ /* 0x000fe200078e02a7 */
[----:B------:R-:W-:-:S02]  /*bad0*/  LEA.HI.X.SX32 R117, R137, R179, 0x1, P3 ;  /* 0x000000b389757211 */ /* 0x000fc400018f0eff */
[-C--:B------:R-:W-:Y:S02]  /*bae0*/  LEA R114, P2, R135, R178.reuse, 0x1 ;  /* 0x000000b287727211 */ /* 0x080fe400078408ff */
[-C--:B------:R-:W-:Y:S02]  /*baf0*/  LEA R122, P3, R143, R178.reuse, 0x1 ;  /* 0x000000b28f7a7211 */ /* 0x080fe400078608ff */
[-C--:B------:R-:W-:Y:S02]  /*bb00*/  LEA.HI.X.SX32 R43, R127, R179.reuse, 0x1, P1 ;  /* 0x000000b37f2b7211 */ /* 0x080fe400008f0eff */
[----:B------:R-:W-:Y:S02]  /*bb10*/  LEA R112, P1, R133, R178, 0x1 ;  /* 0x000000b285707211 */ /* 0x000fe400078208ff */
[-C--:B------:R-:W-:Y:S02]  /*bb20*/  LEA.HI.X.SX32 R115, R135, R179.reuse, 0x1, P2 ;  /* 0x000000b387737211 */ /* 0x080fe400010f0eff */
[----:B------:R-:W-:-:S02]  /*bb30*/  LEA.HI.X.SX32 R123, R143, R179, 0x1, P3 ;  /* 0x000000b38f7b7211 */ /* 0x000fc400018f0eff */
[-C--:B------:R-:W-:Y:S02]  /*bb40*/  LEA R120, P2, R141, R178.reuse, 0x1 ;  /* 0x000000b28d787211 */ /* 0x080fe400078408ff */
[-C--:B------:R-:W-:Y:S02]  /*bb50*/  LEA R128, P3, R149, R178.reuse, 0x1 ;  /* 0x000000b295807211 */ /* 0x080fe400078608ff */
[----:B------:R-:W-:Y:S02]  /*bb60*/  LEA.HI.X.SX32 R113, R133, R179, 0x1, P1 ;  /* 0x000000b385717211 */ /* 0x000fe400008f0eff */
[----:B------:R-:W-:Y:S02]  /*bb70*/  LEA R171, R172, R169, 0x2 ;  /* 0x000000a9acab7211 */ /* 0x000fe400078e10ff */
[----:B------:R-:W-:Y:S02]  /*bb80*/  LEA R118, P1, R139, R178, 0x1 ;  /* 0x000000b28b767211 */ /* 0x000fe400078208ff */
[----:B------:R-:W-:-:S02]  /*bb90*/  LEA.HI.X.SX32 R121, R141, R179, 0x1, P2 ;  /* 0x000000b38d797211 */ /* 0x000fc400010f0eff */
[----:B------:R-:W-:Y:S02]  /*bba0*/  LEA.HI.X.SX32 R129, R149, R179, 0x1, P3 ;  /* 0x000000b395817211 */ /* 0x000fe400018f0eff */
[-C--:B------:R-:W-:Y:S02]  /*bbb0*/  LEA R126, P2, R147, R178.reuse, 0x1 ;  /* 0x000000b2937e7211 */ /* 0x080fe400078408ff */
[-C--:B------:R-:W-:Y:S02]  /*bbc0*/  LEA R134, P3, R155, R178.reuse, 0x1 ;  /* 0x000000b29b867211 */ /* 0x080fe400078608ff */
[----:B------:R-:W-:Y:S02]  /*bbd0*/  LEA R173, R172, R171, 0x2 ;  /* 0x000000abacad7211 */ /* 0x000fe400078e10ff */
[----:B------:R-:W-:Y:S02]  /*bbe0*/  LEA.HI.X.SX32 R119, R139, R179, 0x1, P1 ;  /* 0x000000b38b777211 */ /* 0x000fe400008f0eff */
[----:B------:R-:W-:-:S02]  /*bbf0*/  LEA R124, P1, R145, R178, 0x1 ;  /* 0x000000b2917c7211 */ /* 0x000fc400078208ff */
[-C--:B------:R-:W-:Y:S02]  /*bc00*/  LEA.HI.X.SX32 R127, R147, R179.reuse, 0x1, P2 ;  /* 0x000000b3937f7211 */ /* 0x080fe400010f0eff */
[----:B------:R-:W-:Y:S02]  /*bc10*/  LEA.HI.X.SX32 R135, R155, R179, 0x1, P3 ;  /* 0x000000b39b877211 */ /* 0x000fe400018f0eff */
[-C--:B------:R-:W-:Y:S02]  /*bc20*/  LEA R132, P2, R153, R178.reuse, 0x1 ;  /* 0x000000b299847211 */ /* 0x080fe400078408ff */
[C---:B------:R-:W-:Y:S02]  /*bc30*/  LEA R155, R172.reuse, R173, 0x2 ;  /* 0x000000adac9b7211 */ /* 0x040fe400078e10ff */
[-C--:B------:R-:W-:Y:S02]  /*bc40*/  LEA.HI.X.SX32 R125, R145, R179.reuse, 0x1, P1 ;  /* 0x000000b3917d7211 */ /* 0x080fe400008f0eff */
[----:B------:R-:W-:Y:S01]  /*bc50*/  LEA R130, P1, R151, R178, 0x1 ;  /* 0x000000b297827211 */ /* 0x000fe200078208ff */
[----:B------:R-:W-:Y:S01]  /*bc60*/  IMAD R175, R172, 0x4, R155 ;  /* 0x00000004acaf7824 */ /* 0x000fe200078e029b */
[----:B------:R-:W-:-:S02]  /*bc70*/  LEA.HI.X.SX32 R133, R153, R179, 0x1, P2 ;  /* 0x000000b399857211 */ /* 0x000fc400010f0eff */
[-C--:B------:R-:W-:Y:S02]  /*bc80*/  LEA R138, P2, R159, R178.reuse, 0x1 ;  /* 0x000000b29f8a7211 */ /* 0x080fe400078408ff */
[-C--:B------:R-:W-:Y:S02]  /*bc90*/  LEA.HI.X.SX32 R131, R151, R179.reuse, 0x1, P1 ;  /* 0x000000b397837211 */ /* 0x080fe400008f0eff */
[-C--:B------:R-:W-:Y:S02]  /*bca0*/  LEA R136, P1, R157, R178.reuse, 0x1 ;  /* 0x000000b29d887211 */ /* 0x080fe400078208ff */
[----:B------:R-:W-:Y:S02]  /*bcb0*/  LEA R140, P3, R161, R178, 0x1 ;  /* 0x000000b2a18c7211 */ /* 0x000fe400078608ff */
[----:B------:R-:W-:Y:S02]  /*bcc0*/  LEA.HI.X.SX32 R139, R159, R179, 0x1, P2 ;  /* 0x000000b39f8b7211 */ /* 0x000fe400010f0eff */
[----:B------:R-:W-:-:S02]  /*bcd0*/  LEA R159, R172, R175, 0x2 ;  /* 0x000000afac9f7211 */ /* 0x000fc400078e10ff */
[-C--:B------:R-:W-:Y:S02]  /*bce0*/  LEA.HI.X.SX32 R137, R157, R179.reuse, 0x1, P1 ;  /* 0x000000b39d897211 */ /* 0x080fe400008f0eff */
[----:B------:R-:W-:Y:S02]  /*bcf0*/  LEA.HI.X.SX32 R141, R161, R179, 0x1, P3 ;  /* 0x000000b3a18d7211 */ /* 0x000fe400018f0eff */
[CC--:B------:R-:W-:Y:S02]  /*bd00*/  LEA R142, P1, R163.reuse, R178.reuse, 0x1 ;  /* 0x000000b2a38e7211 */ /* 0x0c0fe400078208ff */
[----:B------:R-:W-:Y:S02]  /*bd10*/  LEA R161, R172, R159, 0x2 ;  /* 0x0000009faca17211 */ /* 0x000fe400078e10ff */
[----:B------:R-:W-:Y:S02]  /*bd20*/  LEA.HI.X.SX32 R143, R163, R179, 0x1, P1 ;  /* 0x000000b3a38f7211 */ /* 0x000fe400008f0eff */
[----:B------:R-:W-:-:S02]  /*bd30*/  LEA R144, P2, R165, R178, 0x1 ;  /* 0x000000b2a5907211 */ /* 0x000fc400078408ff */
[C---:B------:R-:W-:Y:S02]  /*bd40*/  LEA R163, R172.reuse, R161, 0x2 ;  /* 0x000000a1aca37211 */ /* 0x040fe400078e10ff */
[-C--:B------:R-:W-:Y:S02]  /*bd50*/  LEA.HI.X.SX32 R145, R165, R179.reuse, 0x1, P2 ;  /* 0x000000b3a5917211 */ /* 0x080fe400010f0eff */
[-C--:B------:R-:W-:Y:S01]  /*bd60*/  LEA R146, P3, R167, R178.reuse, 0x1 ;  /* 0x000000b2a7927211 */ /* 0x080fe200078608ff */
[C---:B------:R-:W-:Y:S01]  /*bd70*/  IMAD R165, R172.reuse, 0x4, R163 ;  /* 0x00000004aca57824 */ /* 0x040fe200078e02a3 */
[----:B------:R-:W-:Y:S02]  /*bd80*/  LEA R148, P1, R169, R178, 0x1 ;  /* 0x000000b2a9947211 */ /* 0x000fe400078208ff */
[----:B------:R-:W-:Y:S02]  /*bd90*/  LEA.HI.X.SX32 R147, R167, R179, 0x1, P3 ;  /* 0x000000b3a7937211 */ /* 0x000fe400018f0eff */
[----:B------:R-:W-:-:S02]  /*bda0*/  LEA R167, R172, R165, 0x2 ;  /* 0x000000a5aca77211 */ /* 0x000fc400078e10ff */
[-C--:B------:R-:W-:Y:S02]  /*bdb0*/  LEA R150, P2, R171, R178.reuse, 0x1 ;  /* 0x000000b2ab967211 */ /* 0x080fe400078408ff */
[----:B------:R-:W-:Y:S02]  /*bdc0*/  LEA.HI.X.SX32 R149, R169, R179, 0x1, P1 ;  /* 0x000000b3a9957211 */ /* 0x000fe400008f0eff */
[C---:B------:R-:W-:Y:S02]  /*bdd0*/  LEA R169, R172.reuse, R167, 0x2 ;  /* 0x000000a7aca97211 */ /* 0x040fe400078e10ff */
[----:B------:R-:W-:Y:S02]  /*bde0*/  LEA R152, P3, R173, R178, 0x1 ;  /* 0x000000b2ad987211 */ /* 0x000fe400078608ff */
[----:B------:R-:W-:Y:S02]  /*bdf0*/  LEA.HI.X.SX32 R151, R171, R179, 0x1, P2 ;  /* 0x000000b3ab977211 */ /* 0x000fe400010f0eff */
[----:B------:R-:W-:-:S02]  /*be00*/  LEA R171, R172, R169, 0x2 ;  /* 0x000000a9acab7211 */ /* 0x000fc400078e10ff */
[-C--:B------:R-:W-:Y:S02]  /*be10*/  LEA.HI.X.SX32 R153, R173, R179.reuse, 0x1, P3 ;  /* 0x000000b3ad997211 */ /* 0x080fe400018f0eff */
[-C--:B------:R-:W-:Y:S01]  /*be20*/  LEA R158, P3, R159, R178.reuse, 0x1 ;  /* 0x000000b29f9e7211 */ /* 0x080fe200078608ff */
[----:B------:R-:W-:Y:S01]  /*be30*/  IMAD R173, R172, 0x4, R171 ;  /* 0x00000004acad7824 */ /* 0x000fe200078e02ab */
[-C--:B------:R-:W-:Y:S02]  /*be40*/  LEA R154, P1, R155, R178.reuse, 0x1 ;  /* 0x000000b29b9a7211 */ /* 0x080fe400078208ff */
[----:B------:R-:W-:Y:S02]  /*be50*/  LEA R156, P2, R175, R178, 0x1 ;  /* 0x000000b2af9c7211 */ /* 0x000fe400078408ff */
[-C--:B------:R-:W-:Y:S02]  /*be60*/  LEA.HI.X.SX32 R159, R159, R179.reuse, 0x1, P3 ;  /* 0x000000b39f9f7211 */ /* 0x080fe400018f0eff */
[----:B------:R-:W-:-:S02]  /*be70*/  LEA.HI.X.SX32 R155, R155, R179, 0x1, P1 ;  /* 0x000000b39b9b7211 */ /* 0x000fc400008f0eff */
        /* <DEDUP_REMOVED lines=8> */
[----:B------:R-:W-:Y:S02]  /*bf00*/  LEA R177, R172, R175, 0x2 ;  /* 0x000000afacb17211 */ /* 0x000fe400078e10ff */
[----:B------:R-:W-:Y:S02]  /*bf10*/  LEA R162, P2, R163, R178, 0x1 ;  /* 0x000000b2a3a27211 */ /* 0x000fe400078408ff */
[-C--:B------:R-:W-:Y:S02]  /*bf20*/  LEA.HI.X.SX32 R171, R171, R179.reuse, 0x1, P3 ;  /* 0x000000b3abab7211 */ /* 0x080fe400018f0eff */
[----:B------:R-:W-:-:S02]  /*bf30*/  LEA.HI.X.SX32 R167, R167, R179, 0x1, P1 ;  /* 0x000000b3a7a77211 */ /* 0x000fc400008f0eff */
[----:B------:R-:W-:Y:S02]  /*bf40*/  LEA R200, R172, R177, 0x2 ;  /* 0x000000b1acc87211 */ /* 0x000fe400078e10ff */
[-C--:B------:R-:W-:Y:S02]  /*bf50*/  LEA R176, P3, R177, R178.reuse, 0x1 ;  /* 0x000000b2b1b07211 */ /* 0x080fe400078608ff */
[-C--:B------:R-:W-:Y:S02]  /*bf60*/  LEA.HI.X.SX32 R163, R163, R179.reuse, 0x1, P2 ;  /* 0x000000b3a3a37211 */ /* 0x080fe400010f0eff */
[-C--:B------:R-:W-:Y:S02]  /*bf70*/  LEA R172, P1, R173, R178.reuse, 0x1 ;  /* 0x000000b2adac7211 */ /* 0x080fe400078208ff */
[----:B------:R-:W-:Y:S02]  /*bf80*/  LEA R168, P2, R169, R178, 0x1 ;  /* 0x000000b2a9a87211 */ /* 0x000fe400078408ff */
[----:B------:R-:W-:-:S02]  /*bf90*/  LEA.HI.X.SX32 R177, R177, R179, 0x1, P3 ;  /* 0x000000b3b1b17211 */ /* 0x000fc400018f0eff */
[-C--:B------:R-:W-:Y:S02]  /*bfa0*/  LEA.HI.X.SX32 R173, R173, R179.reuse, 0x1, P1 ;  /* 0x000000b3adad7211 */ /* 0x080fe400008f0eff */
[----:B------:R-:W-:Y:S02]  /*bfb0*/  FSETP.GEU.AND P3, PT, R227, 1.175494350822287508e-38, PT ;  /* 0x00800000e300780b */ /* 0x000fe40003f6e000 */
[----:B------:R-:W-:Y:S02]  /*bfc0*/  LEA.HI.X.SX32 R169, R169, R179, 0x1, P2 ;  /* 0x000000b3a9a97211 */ /* 0x000fe400010f0eff */
[----:B------:R-:W-:Y:S02]  /*bfd0*/  FSETP.GT.AND P1, PT, |R223|, 8.50705917302346158658e+37, PT ;  /* 0x7e800000df00780b */ /* 0x000fe40003f24200 */
[-C--:B------:R-:W-:Y:S02]  /*bfe0*/  LEA R174, P2, R175, R178.reuse, 0x1 ;  /* 0x000000b2afae7211 */ /* 0x080fe400078408ff */
[----:B------:R-:W-:-:S02]  /*bff0*/  LEA R178, P4, R200, R178, 0x1 ;  /* 0x000000b2c8b27211 */ /* 0x000fc400078808ff */
[----:B------:R-:W-:Y:S01]  /*c000*/  FSEL R85, R54, R227, !P3 ;  /* 0x000000e336557208 */ /* 0x000fe20005800000 */
[----:B------:R-:W-:Y:S01]  /*c010*/  IMAD.MOV.U32 R54, RZ, RZ, R63 ;  /* 0x000000ffff367224 */ /* 0x000fe200078e003f */
[----:B------:R-:W-:Y:S02]  /*c020*/  FSEL R82, RZ, -23, P3 ;  /* 0xc1b80000ff527808 */ /* 0x000fe40001800000 */
[----:B------:R-:W-:Y:S02]  /*c030*/  FSETP.GEU.AND P3, PT, |R223|, 1.175494350822287508e-38, PT ;  /* 0x00800000df00780b */ /* 0x000fe40003f6e200 */
[-C--:B------:R-:W-:Y:S01]  /*c040*/  LEA.HI.X.SX32 R175, R175, R179.reuse, 0x1, P2 ;  /* 0x000000b3afaf7211 */ /* 0x080fe200010f0eff */
[----:B------:R-:W-:Y:S01]  /*c050*/  @P1 FMUL R79, R79, 0.25 ;  /* 0x3e8000004f4f1820 */ /* 0x000fe20000400000 */
[----:B------:R-:W-:Y:S01]  /*c060*/  LEA.HI.X.SX32 R179, R200, R179, 0x1, P4 ;  /* 0x000000b3c8b37211 */ /* 0x000fe200020f0eff */
[----:B------:R-:W-:Y:S01]  /*c070*/  IMAD.MOV.U32 R200, RZ, RZ, R84 ;  /* 0x000000ffffc87224 */ /* 0x000fe200078e0054 */
[C---:B------:R-:W-:Y:S01]  /*c080*/  FSETP.GEU.AND P2, PT, R229.reuse, 1.175494350822287508e-38, PT ;  /* 0x00800000e500780b */ /* 0x040fe20003f4e000 */
[----:B------:R-:W-:Y:S01]  /*c090*/  FMUL R84, R229, 8388608 ;  /* 0x4b000000e5547820 */ /* 0x000fe20000400000 */
[----:B------:R-:W-:Y:S01]  /*c0a0*/  FSEL R87, R87, R223, !P5 ;  /* 0x000000df57577208 */ /* 0x000fe20006800000 */
[----:B------:R-:W-:Y:S01]  /*c0b0*/  @P1 FMUL R78, R78, 0.25 ;  /* 0x3e8000004e4e1820 */ /* 0x000fe20000400000 */
[----:B------:R-:W-:Y:S01]  /*c0c0*/  FSEL R83, RZ, -23, P2 ;  /* 0xc1b80000ff537808 */ /* 0x000fe20001000000 */
[----:B------:R-:W-:Y:S01]  /*c0d0*/  @P1 FMUL R74, R74, 0.25 ;  /* 0x3e8000004a4a1820 */ /* 0x000fe20000400000 */
[----:B------:R-:W-:Y:S01]  /*c0e0*/  FSEL R84, R84, R229, !P2 ;  /* 0x000000e554547208 */ /* 0x000fe20005000000 */
[----:B------:R-:W-:Y:S01]  /*c0f0*/  @P1 FMUL R206, R206, 0.25 ;  /* 0x3e800000cece1820 */ /* 0x000fe20000400000 */
[----:B------:R-:W-:Y:S01]  /*c100*/  FSETP.GEU.AND P4, PT, R225, 1.175494350822287508e-38, PT ;  /* 0x00800000e100780b */ /* 0x000fe20003f8e000 */
[----:B------:R-:W-:Y:S01]  /*c110*/  @P1 FMUL R75, R75, 0.25 ;  /* 0x3e8000004b4b1820 */ /* 0x000fe20000400000 */
[----:B------:R-:W-:Y:S01]  /*c120*/  FSETP.GT.AND P2, PT, |R225|, 8.50705917302346158658e+37, PT ;  /* 0x7e800000e100780b */ /* 0x000fe20003f44200 */
[----:B------:R-:W-:Y:S01]  /*c130*/  @P1 FMUL R70, R70, 0.25 ;  /* 0x3e80000046461820 */ /* 0x000fe20000400000 */
[----:B------:R-:W-:Y:S01]  /*c140*/  FSEL R86, R86, R225, !P4 ;  /* 0x000000e156567208 */ /* 0x000fe20006000000 */
[----:B------:R-:W-:Y:S01]  /*c150*/  @P1 FMUL R210, R210, 0.25 ;  /* 0x3e800000d2d21820 */ /* 0x000fe20000400000 */
[----:B------:R-:W-:Y:S01]  /*c160*/  MOV R205, R93 ;  /* 0x0000005d00cd7202 */ /* 0x000fe20000000f00 */
[----:B------:R-:W-:Y:S01]  /*c170*/  @P1 FMUL R214, R214, 0.25 ;  /* 0x3e800000d6d61820 */ /* 0x000fe20000400000 */
[----:B------:R-:W-:Y:S01]  /*c180*/  MOV R218, R60 ;  /* 0x0000003c00da7202 */ /* 0x000fe20000000f00 */
[----:B------:R-:W-:Y:S01]  /*c190*/  @P1 FMUL R54, R54, 0.25 ;  /* 0x3e80000036361820 */ /* 0x000fe20000400000 */
[----:B------:R-:W-:Y:S01]  /*c1a0*/  IADD3 R93, R86, -0x3f3504f3, RZ ;  /* 0xc0cafb0d565d7810 */ /* 0x000fe20007ffe0ff */
[----:B------:R-:W-:Y:S01]  /*c1b0*/  @P1 FMUL R61, R61, 0.25 ;  /* 0x3e8000003d3d1820 */ /* 0x000fe20000400000 */
[----:B------:R-:W-:Y:S01]  /*c1c0*/  MOV R213, R72 ;  /* 0x0000004800d57202 */ /* 0x000fe20000000f00 */
        /* <DEDUP_REMOVED lines=9> */
[----:B------:R-:W-:Y:S01]  /*c260*/  IADD3 R51, R84, -0x3f3504f3, RZ ;  /* 0xc0cafb0d54337810 */ /* 0x000fe20007ffe0ff */
[----:B------:R-:W-:Y:S01]  /*c270*/  @P1 FMUL R208, R208, 0.25 ;  /* 0x3e800000d0d01820 */ /* 0x000fe20000400000 */
[----:B------:R-:W-:Y:S01]  /*c280*/  IADD3 R92, R85, -0x3f3504f3, RZ ;  /* 0xc0cafb0d555c7810 */ /* 0x000fe20007ffe0ff */
[----:B------:R-:W-:Y:S01]  /*c290*/  @P1 FMUL R50, R50, 0.25 ;  /* 0x3e80000032321820 */ /* 0x000fe20000400000 */
[----:B------:R-:W-:Y:S01]  /*c2a0*/  FSETP.GT.AND P1, PT, |R227|, 8.50705917302346158658e+37, PT ;  /* 0x7e800000e300780b */ /* 0x000fe20003f24200 */
[----:B------:R-:W-:Y:S01]  /*c2b0*/  @!P3 FMUL R223, R223, 16777216 ;  /* 0x4b800000dfdfb820 */ /* 0x000fe20000400000 */
[----:B------:R-:W-:Y:S01]  /*c2c0*/  IADD3 R62, R87, -0x3f3504f3, RZ ;  /* 0xc0cafb0d573e7810 */ /* 0x000fe20007ffe0ff */
[----:B------:R-:W-:Y:S01]  /*c2d0*/  @!P3 FMUL R79, R79, 16777216 ;  /* 0x4b8000004f4fb820 */ /* 0x000fe20000400000 */
[----:B------:R-:W-:Y:S01]  /*c2e0*/  LOP3.LUT R93, R93, 0xff800000, RZ, 0xc0, !PT ;  /* 0xff8000005d5d7812 */ /* 0x000fe200078ec0ff */
[----:B------:R-:W-:Y:S01]  /*c2f0*/  @!P3 FMUL R78, R78, 16777216 ;  /* 0x4b8000004e4eb820 */ /* 0x000fe20000400000 */
[----:B------:R-:W-:Y:S01]  /*c300*/  LOP3.LUT R51, R51, 0xff800000, RZ, 0xc0, !PT ;  /* 0xff80000033337812 */ /* 0x000fe200078ec0ff */
[----:B------:R-:W-:Y:S01]  /*c310*/  @!P3 FMUL R74, R74, 16777216 ;  /* 0x4b8000004a4ab820 */ /* 0x000fe20000400000 */
[----:B------:R-:W-:Y:S01]  /*c320*/  LOP3.LUT R92, R92, 0xff800000, RZ, 0xc0, !PT ;  /* 0xff8000005c5c7812 */ /* 0x000fe200078ec0ff */
[----:B------:R-:W-:Y:S01]  /*c330*/  @!P3 FMUL R206, R206, 16777216 ;  /* 0x4b800000ceceb820 */ /* 0x000fe20000400000 */
[----:B------:R-:W-:Y:S01]  /*c340*/  LOP3.LUT R72, R62, 0xff800000, RZ, 0xc0, !PT ;  /* 0xff8000003e487812 */ /* 0x000fe200078ec0ff */
[----:B------:R-:W-:Y:S01]  /*c350*/  @!P3 FMUL R75, R75, 16777216 ;  /* 0x4b8000004b4bb820 */ /* 0x000fe20000400000 */
[----:B------:R-:W0:Y:S01]  /*c360*/  I2F R63, R93 ;  /* 0x0000005d003f7306 */ /* 0x000e220000201400 */
[----:B------:R-:W-:Y:S01]  /*c370*/  @!P3 FMUL R70, R70, 16777216 ;  /* 0x4b8000004646b820 */ /* 0x000fe20000400000 */
[----:B------:R-:W-:Y:S01]  /*c380*/  FSEL R80, RZ, -23, P4 ;  /* 0xc1b80000ff507808 */ /* 0x000fe20002000000 */
[----:B------:R-:W-:Y:S01]  /*c390*/  @!P3 FMUL R210, R210, 16777216 ;  /* 0x4b800000d2d2b820 */ /* 0x000fe20000400000 */
[----:B------:R-:W-:Y:S01]  /*c3a0*/  FSEL R81, RZ, -23, P5 ;  /* 0xc1b80000ff517808 */ /* 0x000fe20002800000 */
[----:B------:R-:W-:Y:S01]  /*c3b0*/  @!P3 FMUL R214, R214, 16777216 ;  /* 0x4b800000d6d6b820 */ /* 0x000fe20000400000 */
[----:B------:R-:W-:Y:S01]  /*c3c0*/  ISETP.GE.U32.AND P5, PT, R85, 0x7f800000, PT ;  /* 0x7f8000005500780c */ /* 0x000fe20003fa6070 */
[----:B------:R-:W-:Y:S01]  /*c3d0*/  @!P3 FMUL R54, R54, 16777216 ;  /* 0x4b8000003636b820 */ /* 0x000fe20000400000 */
[----:B------:R1:W2:Y:S01]  /*c3e0*/  I2F R60, R51 ;  /* 0x00000033003c7306 */ /* 0x0002a20000201400 */
[----:B------:R-:W-:Y:S01]  /*c3f0*/  @!P3 FMUL R61, R61, 16777216 ;  /* 0x4b8000003d3db820 */ /* 0x000fe20000400000 */
[----:B------:R-:W-:Y:S01]  /*c400*/  ISETP.GE.U32.AND P4, PT, R86, 0x7f800000, PT ;  /* 0x7f8000005600780c */ /* 0x000fe20003f86070 */
[----:B------:R-:W-:-:S02]  /*c410*/  @!P3 FMUL R59, R59, 16777216 ;  /* 0x4b8000003b3bb820 */ /* 0x000fc40000400000 */
[----:B------:R-:W-:Y:S02]  /*c420*/  @!P3 FMUL R58, R58, 16777216 ;  /* 0x4b8000003a3ab820 */ /* 0x000fe40000400000 */
[----:B------:R-:W-:Y:S01]  /*c430*/  @!P3 FMUL R209, R209, 16777216 ;  /* 0x4b800000d1d1b820 */ /* 0x000fe20000400000 */
[----:B------:R3:W4:Y:S01]  /*c440*/  I2F R55, R92 ;  /* 0x0000005c00377306 */ /* 0x0007220000201400 */
[----:B------:R-:W-:Y:S01]  /*c450*/  @!P3 FMUL R207, R207, 16777216 ;  /* 0x4b800000cfcfb820 */ /* 0x000fe20000400000 */
[----:B-1----:R-:W-:Y:S01]  /*c460*/  IADD3 R51, R84, -R51, RZ ;  /* 0x8000003354337210 */ /* 0x002fe20007ffe0ff */
[----:B------:R-:W-:Y:S02]  /*c470*/  @!P3 FMUL R208, R208, 16777216 ;  /* 0x4b800000d0d0b820 */ /* 0x000fe40000400000 */
[----:B------:R-:W-:Y:S01]  /*c480*/  @!P3 FMUL R50, R50, 16777216 ;  /* 0x4b8000003232b820 */ /* 0x000fe20000400000 */
[----:B------:R-:W-:Y:S01]  /*c490*/  FSETP.GEU.AND P3, PT, |R225|, 1.175494350822287508e-38, PT ;  /* 0x00800000e100780b */ /* 0x000fe20003f6e200 */
[----:B------:R-:W-:Y:S01]  /*c4a0*/  @P2 FMUL R71, R71, 0.25 ;  /* 0x3e80000047472820 */ /* 0x000fe20000400000 */
[----:B------:R1:W5:Y:S01]  /*c4b0*/  I2F R62, R72 ;  /* 0x00000048003e7306 */ /* 0x0003620000201400 */
[----:B------:R-:W-:Y:S01]  /*c4c0*/  @P2 FMUL R219, R219, 0.25 ;  /* 0x3e800000dbdb2820 */ /* 0x000fe20000400000 */
[----:B---3--:R-:W-:Y:S01]  /*c4d0*/  IADD3 R92, R85, -R92, RZ ;  /* 0x8000005c555c7210 */ /* 0x008fe20007ffe0ff */
[----:B------:R-:W-:-:S02]  /*c4e0*/  @P2 FMUL R221, R221, 0.25 ;  /* 0x3e800000dddd2820 */ /* 0x000fc40000400000 */
[----:B------:R-:W-:Y:S02]  /*c4f0*/  @P2 FMUL R212, R212, 0.25 ;  /* 0x3e800000d4d42820 */ /* 0x000fe40000400000 */
[----:B------:R-:W-:Y:S01]  /*c500*/  @P2 FMUL R211, R211, 0.25 ;  /* 0x3e800000d3d32820 */ /* 0x000fe20000400000 */
[----:B------:R-:W3:Y:S01]  /*c510*/  MUFU.RCP R215, R223 ;  /* 0x000000df00d77308 */ /* 0x000ee20000001000 */
[----:B------:R-:W-:Y:S01]  /*c520*/  @P2 FMUL R213, R213, 0.25 ;  /* 0x3e800000d5d52820 */ /* 0x000fe20000400000 */
[----:B-1----:R-:W-:Y:S01]  /*c530*/  IADD3 R72, R87, -R72, RZ ;  /* 0x8000004857487210 */ /* 0x002fe20007ffe0ff */
[----:B------:R-:W-:Y:S02]  /*c540*/  @P2 FMUL R69, R69, 0.25 ;  /* 0x3e80000045452820 */ /* 0x000fe40000400000 */
[----:B------:R-:W-:Y:S02]  /*c550*/  @P2 FMUL R68, R68, 0.25 ;  /* 0x3e80000044442820 */ /* 0x000fe40000400000 */
[----:B------:R-:W-:-:S02]  /*c560*/  @P2 FMUL R217, R217, 0.25 ;  /* 0x3e800000d9d92820 */ /* 0x000fc40000400000 */
[----:B------:R-:W-:Y:S02]  /*c570*/  @P2 FMUL R218, R218, 0.25 ;  /* 0x3e800000dada2820 */ /* 0x000fe40000400000 */
[----:B------:R-:W-:Y:S02]  /*c580*/  @P2 FMUL R57, R57, 0.25 ;  /* 0x3e80000039392820 */ /* 0x000fe40000400000 */
[----:B------:R-:W-:Y:S02]  /*c590*/  @P2 FMUL R225, R225, 0.25 ;  /* 0x3e800000e1e12820 */ /* 0x000fe40000400000 */
[----:B------:R-:W-:Y:S02]  /*c5a0*/  @P2 FMUL R56, R56, 0.25 ;  /* 0x3e80000038382820 */ /* 0x000fe40000400000 */
[----:B------:R-:W-:Y:S02]  /*c5b0*/  @P2 FMUL R53, R53, 0.25 ;  /* 0x3e80000035352820 */ /* 0x000fe40000400000 */
[----:B------:R-:W-:-:S02]  /*c5c0*/  @P2 FMUL R52, R52, 0.25 ;  /* 0x3e80000034342820 */ /* 0x000fc40000400000 */
[----:B------:R-:W-:Y:S02]  /*c5d0*/  @P2 FMUL R49, R49, 0.25 ;  /* 0x3e80000031312820 */ /* 0x000fe40000400000 */
[----:B------:R-:W-:Y:S01]  /*c5e0*/  @P2 FMUL R48, R48, 0.25 ;  /* 0x3e80000030302820 */ /* 0x000fe20000400000 */
[----:B------:R-:W-:Y:S01]  /*c5f0*/  FSETP.GT.AND P2, PT, |R229|, 8.50705917302346158658e+37, PT ;  /* 0x7e800000e500780b */ /* 0x000fe20003f44200 */
[----:B------:R-:W-:Y:S02]  /*c600*/  @!P3 FMUL R225, R225, 16777216 ;  /* 0x4b800000e1e1b820 */ /* 0x000fe40000400000 */
[----:B------:R-:W-:Y:S02]  /*c610*/  @!P3 FMUL R71, R71, 16777216 ;  /* 0x4b8000004747b820 */ /* 0x000fe40000400000 */
[----:B------:R-:W-:Y:S02]  /*c620*/  @!P3 FMUL R219, R219, 16777216 ;  /* 0x4b800000dbdbb820 */ /* 0x000fe40000400000 */
[----:B------:R-:W-:-:S02]  /*c630*/  @!P3 FMUL R221, R221, 16777216 ;  /* 0x4b800000ddddb820 */ /* 0x000fc40000400000 */
[----:B------:R-:W-:Y:S02]  /*c640*/  @!P3 FMUL R212, R212, 16777216 ;  /* 0x4b800000d4d4b820 */ /* 0x000fe40000400000 */
[----:B------:R-:W-:Y:S02]  /*c650*/  @!P3 FMUL R211, R211, 16777216 ;  /* 0x4b800000d3d3b820 */ /* 0x000fe40000400000 */
        /* <DEDUP_REMOVED lines=10> */
[----:B------:R-:W-:Y:S01]  /*c700*/  @!P3 FMUL R48, R48, 16777216 ;  /* 0x4b8000003030b820 */ /* 0x000fe20000400000 */
[----:B------:R-:W-:Y:S01]  /*c710*/  FSETP.GEU.AND P3, PT, |R227|, 1.175494350822287508e-38, PT ;  /* 0x00800000e300780b */ /* 0x000fe20003f6e200 */
[----:B------:R-:W-:Y:S02]  /*c720*/  @P1 FMUL R95, R95, 0.25 ;  /* 0x3e8000005f5f1820 */ /* 0x000fe40000400000 */
[----:B------:R-:W-:Y:S02]  /*c730*/  @P1 FMUL R94, R94, 0.25 ;  /* 0x3e8000005e5e1820 */ /* 0x000fe40000400000 */
        /* <DEDUP_REMOVED lines=14> */
[----:B------:R-:W-:Y:S01]  /*c820*/  @P1 FMUL R106, R106, 0.25 ;  /* 0x3e8000006a6a1820 */ /* 0x000fe20000400000 */
[C---:B------:R-:W-:Y:S01]  /*c830*/  FSETP.GEU.AND P1, PT, |R229|.reuse, 1.175494350822287508e-38, PT ;  /* 0x00800000e500780b */ /* 0x040fe20003f2e200 */
[----:B------:R-:W-:-:S02]  /*c840*/  @P2 FMUL R229, R229, 0.25 ;  /* 0x3e800000e5e52820 */ /* 0x000fc40000400000 */
[----:B0-----:R-:W-:Y:S02]  /*c850*/  FFMA.FTZ R80, R63, 1.1920928955078125e-07, R80 ;  /* 0x340000003f507823 */ /* 0x001fe40000010050 */
[----:B------:R-:W-:Y:S02]  /*c860*/  @!P3 FMUL R227, R227, 16777216 ;  /* 0x4b800000e3e3b820 */ /* 0x000fe40000400000 */
[----:B--2---:R-:W-:Y:S02]  /*c870*/  FFMA.FTZ R83, R60, 1.1920928955078125e-07, R83 ;  /* 0x340000003c537823 */ /* 0x004fe40000010053 */
[----:B----4-:R-:W-:Y:S02]  /*c880*/  FFMA.FTZ R82, R55, 1.1920928955078125e-07, R82 ;  /* 0x3400000037527823 */ /* 0x010fe40000010052 */
[----:B-----5:R-:W-:Y:S01]  /*c890*/  FFMA.FTZ R81, R62, 1.1920928955078125e-07, R81 ;  /* 0x340000003e517823 */ /* 0x020fe20000010051 */
[----:B------:R-:W-:Y:S01]  /*c8a0*/  MUFU.RCP R227, R227 ;  /* 0x000000e300e37308 */ /* 0x000fe20000001000 */
[----:B---3--:R-:W-:-:S02]  /*c8b0*/  FMUL R73, R215, R79 ;  /* 0x0000004fd7497220 */ /* 0x008fc40000400000 */
[C---:B------:R-:W-:Y:S02]  /*c8c0*/  FMUL R63, R215.reuse, R78 ;  /* 0x0000004ed73f7220 */ /* 0x040fe40000400000 */
[----:B------:R-:W-:Y:S02]  /*c8d0*/  FMUL R77, R215, R54 ;  /* 0x00000036d74d7220 */ /* 0x000fe40000400000 */
[----:B------:R-:W-:Y:S02]  /*c8e0*/  @!P1 FMUL R229, R229, 16777216 ;  /* 0x4b800000e5e59820 */ /* 0x000fe40000400000 */
[C---:B------:R-:W-:Y:S02]  /*c8f0*/  FMUL R74, R215.reuse, R74 ;  /* 0x0000004ad74a7220 */ /* 0x040fe40000400000 */
[C---:B------:R-:W-:Y:S02]  /*c900*/  FMUL R206, R215.reuse, R206 ;  /* 0x000000ced7ce7220 */ /* 0x040fe40000400000 */
[C---:B------:R-:W-:Y:S01]  /*c910*/  FMUL R75, R215.reuse, R75 ;  /* 0x0000004bd74b7220 */ /* 0x040fe20000400000 */
[----:B------:R-:W-:Y:S01]  /*c920*/  MUFU.RCP R229, R229 ;  /* 0x000000e500e57308 */ /* 0x000fe20000001000 */
[----:B------:R-:W-:Y:S01]  /*c930*/  FMUL R62, R215, R70 ;  /* 0x00000046d73e7220 */ /* 0x000fe20000400000 */
[----:B------:R-:W-:Y:S01]  /*c940*/  F2FP.PACK_AB R63, R63, R206 ;  /* 0x000000ce3f3f723e */ /* 0x000fe200000000ff */
[----:B------:R-:W-:-:S02]  /*c950*/  FMUL R76, R215, R210 ;  /* 0x000000d2d74c7220 */ /* 0x000fc40000400000 */
[C---:B------:R-:W-:Y:S02]  /*c960*/  FMUL R55, R215.reuse, R214 ;  /* 0x000000d6d7377220 */ /* 0x040fe40000400000 */
[C---:B------:R-:W-:Y:S02]  /*c970*/  FMUL R61, R215.reuse, R61 ;  /* 0x0000003dd73d7220 */ /* 0x040fe40000400000 */
[C---:B------:R-:W-:Y:S01]  /*c980*/  FMUL R78, R215.reuse, R59 ;  /* 0x0000003bd74e7220 */ /* 0x040fe20000400000 */
[----:B------:R-:W-:Y:S01]  /*c990*/  F2FP.PACK_AB R62, R62, R55 ;  /* 0x000000373e3e723e */ /* 0x000fe200000000ff */
[C---:B------:R-:W-:Y:S02]  /*c9a0*/  FMUL R54, R215.reuse, R58 ;  /* 0x0000003ad7367220 */ /* 0x040fe40000400000 */
[C---:B------:R-:W-:Y:S02]  /*c9b0*/  FMUL R79, R215.reuse, R209 ;  /* 0x000000d1d74f7220 */ /* 0x040fe40000400000 */
[----:B------:R-:W-:Y:S01]  /*c9c0*/  FMUL R60, R215, R207 ;  /* 0x000000cfd73c7220 */ /* 0x000fe20000400000 */
[----:B------:R-:W-:Y:S01]  /*c9d0*/  F2FP.PACK_AB R61, R61, R54 ;  /* 0x000000363d3d723e */ /* 0x000fe200000000ff */
[----:B------:R-:W-:-:S02]  /*c9e0*/  FMUL R208, R215, R208 ;  /* 0x000000d0d7d07220 */ /* 0x000fc40000400000 */
[----:B------:R-:W-:Y:S02]  /*c9f0*/  FMUL R215, R215, R50 ;  /* 0x00000032d7d77220 */ /* 0x000fe40000400000 */
[----:B------:R-:W0:Y:S01]  /*ca00*/  MUFU.RCP R50, R225 ;  /* 0x000000e100327308 */ /* 0x000e220000001000 */
[----:B------:R-:W-:Y:S02]  /*ca10*/  @P2 FMUL R65, R65, 0.25 ;  /* 0x3e80000041412820 */ /* 0x000fe40000400000 */
[----:B------:R-:W-:Y:S01]  /*ca20*/  @P2 FMUL R88, R88, 0.25 ;  /* 0x3e80000058582820 */ /* 0x000fe20000400000 */
[----:B------:R-:W-:Y:S01]  /*ca30*/  F2FP.PACK_AB R60, R60, R215 ;  /* 0x000000d73c3c723e */ /* 0x000fe200000000ff */
[----:B------:R-:W-:Y:S02]  /*ca40*/  @P2 FMUL R97, R97, 0.25 ;  /* 0x3e80000061612820 */ /* 0x000fe40000400000 */
[----:B------:R-:W-:Y:S02]  /*ca50*/  @P2 FMUL R201, R201, 0.25 ;  /* 0x3e800000c9c92820 */ /* 0x000fe40000400000 */
[----:B------:R-:W-:-:S02]  /*ca60*/  @P2 FMUL R101, R101, 0.25 ;  /* 0x3e80000065652820 */ /* 0x000fc40000400000 */
[----:B------:R-:W-:Y:S02]  /*ca70*/  @P2 FMUL R64, R64, 0.25 ;  /* 0x3e80000040402820 */ /* 0x000fe40000400000 */
[----:B------:R-:W-:Y:S02]  /*ca80*/  @!P3 FMUL R91, R91, 16777216 ;  /* 0x4b8000005b5bb820 */ /* 0x000fe40000400000 */
[----:B------:R-:W-:Y:S02]  /*ca90*/  @P2 FMUL R200, R200, 0.25 ;  /* 0x3e800000c8c82820 */ /* 0x000fe40000400000 */
[----:B------:R-:W-:Y:S02]  /*caa0*/  @P2 FMUL R100, R100, 0.25 ;  /* 0x3e80000064642820 */ /* 0x000fe40000400000 */
[----:B------:R-:W-:Y:S02]  /*cab0*/  @P2 FMUL R89, R89, 0.25 ;  /* 0x3e80000059592820 */ /* 0x000fe40000400000 */
[----:B------:R-:W-:-:S02]  /*cac0*/  @!P3 FMUL R90, R90, 16777216 ;  /* 0x4b8000005a5ab820 */ /* 0x000fc40000400000 */
[----:B------:R-:W-:Y:S02]  /*cad0*/  @P2 FMUL R104, R104, 0.25 ;  /* 0x3e80000068682820 */ /* 0x000fe40000400000 */
[----:B------:R-:W-:Y:S02]  /*cae0*/  @!P1 FMUL R65, R65, 16777216 ;  /* 0x4b80000041419820 */ /* 0x000fe40000400000 */
[----:B------:R-:W-:Y:S02]  /*caf0*/  @!P1 FMUL R88, R88, 16777216 ;  /* 0x4b80000058589820 */ /* 0x000fe40000400000 */
[----:B0-----:R-:W-:Y:S02]  /*cb00*/  FMUL R210, R50, R221 ;  /* 0x000000dd32d27220 */ /* 0x001fe40000400000 */
[----:B------:R-:W-:Y:S02]  /*cb10*/  @!P1 FMUL R97, R97, 16777216 ;  /* 0x4b80000061619820 */ /* 0x000fe40000400000 */
[----:B------:R-:W-:-:S02]  /*cb20*/  @!P1 FMUL R201, R201, 16777216 ;  /* 0x4b800000c9c99820 */ /* 0x000fc40000400000 */
[----:B------:R-:W-:Y:S02]  /*cb30*/  @!P1 FMUL R101, R101, 16777216 ;  /* 0x4b80000065659820 */ /* 0x000fe40000400000 */
[C---:B------:R-:W-:Y:S02]  /*cb40*/  FMUL R209, R50.reuse, R219 ;  /* 0x000000db32d17220 */ /* 0x040fe40000400000 */
[----:B------:R-:W-:Y:S02]  /*cb50*/  FMUL R221, R50, R48 ;  /* 0x0000003032dd7220 */ /* 0x000fe40000400000 */
[----:B------:R-:W-:Y:S02]  /*cb60*/  @!P1 FMUL R64, R64, 16777216 ;  /* 0x4b80000040409820 */ /* 0x000fe40000400000 */
[C---:B------:R-:W-:Y:S02]  /*cb70*/  FMUL R216, R50.reuse, R68 ;  /* 0x0000004432d87220 */ /* 0x040fe40000400000 */
[----:B------:R-:W-:-:S02]  /*cb80*/  FMUL R219, R50, R56 ;  /* 0x0000003832db7220 */ /* 0x000fc40000400000 */
[----:B------:R-:W-:Y:S02]  /*cb90*/  FMUL R48, R227, R91 ;  /* 0x0000005be3307220 */ /* 0x000fe40000400000 */
[----:B------:R-:W-:Y:S02]  /*cba0*/  @!P1 FMUL R200, R200, 16777216 ;  /* 0x4b800000c8c89820 */ /* 0x000fe40000400000 */
[----:B------:R-:W-:Y:S02]  /*cbb0*/  @!P1 FMUL R100, R100, 16777216 ;  /* 0x4b80000064649820 */ /* 0x000fe40000400000 */
[----:B------:R-:W-:Y:S02]  /*cbc0*/  @!P1 FMUL R89, R89, 16777216 ;  /* 0x4b80000059599820 */ /* 0x000fe40000400000 */
[----:B------:R-:W-:Y:S02]  /*cbd0*/  FMUL R68, R227, R90 ;  /* 0x0000005ae3447220 */ /* 0x000fe40000400000 */
[----:B------:R-:W-:-:S02]  /*cbe0*/  @P2 FMUL R205, R205, 0.25 ;  /* 0x3e800000cdcd2820 */ /* 0x000fc40000400000 */
[----:B------:R-:W-:Y:S02]  /*cbf0*/  @!P1 FMUL R104, R104, 16777216 ;  /* 0x4b80000068689820 */ /* 0x000fe40000400000 */
[C---:B------:R-:W-:Y:S02]  /*cc00*/  FMUL R91, R229.reuse, R65 ;  /* 0x00000041e55b7220 */ /* 0x040fe40000400000 */
[C---:B------:R-:W-:Y:S02]  /*cc10*/  FMUL R56, R229.reuse, R88 ;  /* 0x00000058e5387220 */ /* 0x040fe40000400000 */
[----:B------:R-:W-:Y:S02]  /*cc20*/  @!P3 FMUL R94, R94, 16777216 ;  /* 0x4b8000005e5eb820 */ /* 0x000fe40000400000 */
[C---:B------:R-:W-:Y:S02]  /*cc30*/  FMUL R90, R229.reuse, R97 ;  /* 0x00000061e55a7220 */ /* 0x040fe40000400000 */
[----:B------:R-:W-:-:S02]  /*cc40*/  FMUL R65, R229, R201 ;  /* 0x000000c9e5417220 */ /* 0x000fc40000400000 */
[----:B------:R-:W-:Y:S02]  /*cc50*/  FMUL R88, R229, R101 ;  /* 0x00000065e5587220 */ /* 0x000fe40000400000 */
[----:B------:R-:W-:Y:S02]  /*cc60*/  FMUL R220, R50, R57 ;  /* 0x0000003932dc7220 */ /* 0x000fe40000400000 */
[----:B------:R-:W-:Y:S01]  /*cc70*/  @!P3 FMUL R99, R99, 16777216 ;  /* 0x4b8000006363b820 */ /* 0x000fe20000400000 */
[----:B------:R-:W-:Y:S01]  /*cc80*/  F2FP.PACK_AB R65, R65, R88 ;  /* 0x000000584141723e */ /* 0x000fe200000000ff */
[----:B------:R-:W-:Y:S02]  /*cc90*/  FMUL R97, R229, R64 ;  /* 0x00000040e5617220 */ /* 0x000fe40000400000 */
[----:B------:R-:W-:Y:S02]  /*cca0*/  @!P3 FMUL R67, R67, 16777216 ;  /* 0x4b8000004343b820 */ /* 0x000fe40000400000 */
[----:B------:R-:W-:-:S02]  /*ccb0*/  @P2 FMUL R204, R204, 0.25 ;  /* 0x3e800000cccc2820 */ /* 0x000fc40000400000 */
[----:B------:R-:W-:Y:S02]  /*ccc0*/  @P2 FMUL R96, R96, 0.25 ;  /* 0x3e80000060602820 */ /* 0x000fe40000400000 */
[----:B------:R-:W-:Y:S02]  /*ccd0*/  @P2 FMUL R108, R108, 0.25 ;  /* 0x3e8000006c6c2820 */ /* 0x000fe40000400000 */
[C---:B------:R-:W-:Y:S02]  /*cce0*/  FMUL R64, R229.reuse, R89 ;  /* 0x00000059e5407220 */ /* 0x040fe40000400000 */
[C---:B------:R-:W-:Y:S02]  /*ccf0*/  FMUL R57, R229.reuse, R200 ;  /* 0x000000c8e5397220 */ /* 0x040fe40000400000 */
[----:B------:R-:W-:Y:S02]  /*cd00*/  FMUL R100, R229, R100 ;  /* 0x00000064e5647220 */ /* 0x000fe40000400000 */
[----:B------:R-:W-:-:S02]  /*cd10*/  FMUL R207, R50, R71 ;  /* 0x0000004732cf7220 */ /* 0x000fc40000400000 */
[----:B------:R-:W-:Y:S01]  /*cd20*/  @P2 FMUL R109, R109, 0.25 ;  /* 0x3e8000006d6d2820 */ /* 0x000fe20000400000 */
[----:B------:R-:W-:Y:S01]  /*cd30*/  F2FP.PACK_AB R57, R57, R100 ;  /* 0x000000643939723e */ /* 0x000fe200000000ff */
[----:B------:R-:W-:Y:S01]  /*cd40*/  @P2 FMUL R105, R105, 0.25 ;  /* 0x3e80000069692820 */ /* 0x000fe20000400000 */
[----:B------:R-:W-:Y:S01]  /*cd50*/  MOV R100, 0x3dc6b27f ;  /* 0x3dc6b27f00647802 */ /* 0x000fe20000000f00 */
[----:B------:R-:W-:Y:S01]  /*cd60*/  @!P1 FMUL R205, R205, 16777216 ;  /* 0x4b800000cdcd9820 */ /* 0x000fe20000400000 */
[----:B------:R-:W-:Y:S01]  /*cd70*/  ISETP.GE.U32.AND P2, PT, R84, 0x7f800000, PT ;  /* 0x7f8000005400780c */ /* 0x000fe20003f46070 */
[----:B------:R-:W-:Y:S02]  /*cd80*/  FMUL R89, R229, R104 ;  /* 0x00000068e5597220 */ /* 0x000fe40000400000 */
[----:B------:R-:W-:Y:S02]  /*cd90*/  FMUL R71, R227, R94 ;  /* 0x0000005ee3477220 */ /* 0x000fe40000400000 */
[----:B------:R-:W-:Y:S01]  /*cda0*/  @!P3 FMUL R111, R111, 16777216 ;  /* 0x4b8000006f6fb820 */ /* 0x000fe20000400000 */
[----:B------:R-:W-:Y:S01]  /*cdb0*/  F2FP.PACK_AB R56, R56, R89 ;  /* 0x000000593838723e */ /* 0x000fe200000000ff */
[----:B------:R-:W-:-:S02]  /*cdc0*/  @!P3 FMUL R110, R110, 16777216 ;  /* 0x4b8000006e6eb820 */ /* 0x000fc40000400000 */
[----:B------:R-:W-:Y:S02]  /*cdd0*/  FMUL R94, R227, R99 ;  /* 0x00000063e35e7220 */ /* 0x000fe40000400000 */
[----:B------:R-:W-:Y:S02]  /*cde0*/  @!P3 FMUL R95, R95, 16777216 ;  /* 0x4b8000005f5fb820 */ /* 0x000fe40000400000 */
[----:B------:R-:W-:Y:S02]  /*cdf0*/  @!P3 FMUL R66, R66, 16777216 ;  /* 0x4b8000004242b820 */ /* 0x000fe40000400000 */
[----:B------:R-:W-:Y:S02]  /*ce00*/  @!P3 FMUL R203, R203, 16777216 ;  /* 0x4b800000cbcbb820 */ /* 0x000fe40000400000 */
[----:B------:R-:W-:Y:S02]  /*ce10*/  @!P3 FMUL R103, R103, 16777216 ;  /* 0x4b8000006767b820 */ /* 0x000fe40000400000 */
[----:B------:R-:W-:-:S02]  /*ce20*/  @!P3 FMUL R107, R107, 16777216 ;  /* 0x4b8000006b6bb820 */ /* 0x000fc40000400000 */
[----:B------:R-:W-:Y:S02]  /*ce30*/  FMUL R99, R227, R67 ;  /* 0x00000043e3637220 */ /* 0x000fe40000400000 */
[----:B------:R-:W-:Y:S02]  /*ce40*/  @!P1 FMUL R204, R204, 16777216 ;  /* 0x4b800000cccc9820 */ /* 0x000fe40000400000 */
[----:B------:R-:W-:Y:S02]  /*ce50*/  @!P1 FMUL R96, R96, 16777216 ;  /* 0x4b80000060609820 */ /* 0x000fe40000400000 */
[----:B------:R-:W-:Y:S02]  /*ce60*/  @!P1 FMUL R108, R108, 16777216 ;  /* 0x4b8000006c6c9820 */ /* 0x000fe40000400000 */
[----:B------:R-:W-:Y:S02]  /*ce70*/  IMAD.SHL.U32 R88, R230, 0x4, RZ ;  /* 0x00000004e6587824 */ /* 0x000fe400078e00ff */
[----:B------:R-:W-:-:S02]  /*ce80*/  @!P1 FMUL R109, R109, 16777216 ;  /* 0x4b8000006d6d9820 */ /* 0x000fc40000400000 */
[----:B------:R-:W-:Y:S01]  /*ce90*/  @!P1 FMUL R105, R105, 16777216 ;  /* 0x4b80000069699820 */ /* 0x000fe20000400000 */
[----:B------:R-:W-:Y:S01]  /*cea0*/  LOP3.LUT R88, R88, 0x70, RZ, 0xc0, !PT ;  /* 0x0000007058587812 */ /* 0x000fe200078ec0ff */
[----:B------:R-:W-:Y:S01]  /*ceb0*/  FMUL R67, R229, R205 ;  /* 0x000000cde5437220 */ /* 0x000fe20000400000 */
[----:B------:R-:W-:Y:S01]  /*cec0*/  ISETP.GE.U32.AND P1, PT, R87, 0x7f800000, PT ;  /* 0x7f8000005700780c */ /* 0x000fe20003f26070 */
[C---:B------:R-:W-:Y:S01]  /*ced0*/  FMUL R212, R50.reuse, R212 ;  /* 0x000000d432d47220 */ /* 0x040fe20000400000 */
[----:B------:R-:W-:Y:S01]  /*cee0*/  LOP3.LUT R199, R199, R88, RZ, 0x3c, !PT ;  /* 0x00000058c7c77212 */ /* 0x000fe200078e3cff */
[C---:B------:R-:W-:Y:S01]  /*cef0*/  FMUL R211, R50.reuse, R211 ;  /* 0x000000d332d37220 */ /* 0x040fe20000400000 */
[----:B------:R-:W-:Y:S01]  /*cf00*/  F2FP.PACK_AB R67, R67, R90 ;  /* 0x0000005a4343723e */ /* 0x000fe200000000ff */
[C---:B------:R-:W-:Y:S01]  /*cf10*/  FMUL R213, R50.reuse, R213 ;  /* 0x000000d532d57220 */ /* 0x040fe20000400000 */
[----:B------:R-:W-:Y:S01]  /*cf20*/  F2FP.PACK_AB R55, R209, R212 ;  /* 0x000000d4d137723e */ /* 0x000fe200000000ff */
[C---:B------:R-:W-:Y:S01]  /*cf30*/  FMUL R214, R50.reuse, R69 ;  /* 0x0000004532d67220 */ /* 0x040fe20000400000 */
[----:B------:R-:W-:Y:S01]  /*cf40*/  STS.128 [R199+0x180], R60 ;  /* 0x0001803cc7007388 */ /* 0x000fe20000000c00 */
[C---:B------:R-:W-:Y:S01]  /*cf50*/  FMUL R217, R50.reuse, R217 ;  /* 0x000000d932d97220 */ /* 0x040fe20000400000 */
[----:B------:R-:W-:Y:S01]  /*cf60*/  F2FP.PACK_AB R54, R213, R216 ;  /* 0x000000d8d536723e */ /* 0x000fe200000000ff */
[----:B------:R-:W-:-:S02]  /*cf70*/  FMUL R218, R50, R218 ;  /* 0x000000da32da7220 */ /* 0x000fc40000400000 */
[C---:B------:R-:W-:Y:S02]  /*cf80*/  FMUL R53, R50.reuse, R53 ;  /* 0x0000003532357220 */ /* 0x040fe40000400000 */
[C---:B------:R-:W-:Y:S02]  /*cf90*/  FMUL R52, R50.reuse, R52 ;  /* 0x0000003432347220 */ /* 0x040fe40000400000 */
[----:B------:R-:W-:Y:S02]  /*cfa0*/  FMUL R222, R50, R49 ;  /* 0x0000003132de7220 */ /* 0x000fe40000400000 */
[C---:B------:R-:W-:Y:S01]  /*cfb0*/  FMUL R50, R227.reuse, R111 ;  /* 0x0000006fe3327220 */ /* 0x040fe20000400000 */
[----:B------:R-:W-:Y:S01]  /*cfc0*/  F2FP.PACK_AB R52, R52, R221 ;  /* 0x000000dd3434723e */ /* 0x000fe200000000ff */
[----:B------:R-:W-:Y:S02]  /*cfd0*/  FMUL R70, R227, R110 ;  /* 0x0000006ee3467220 */ /* 0x000fe40000400000 */
[----:B------:R-:W-:Y:S01]  /*cfe0*/  FADD R89, R51, -1 ;  /* 0xbf80000033597421 */ /* 0x000fe20000000000 */
[----:B------:R-:W-:Y:S01]  /*cff0*/  F2FP.PACK_AB R50, R50, R99 ;  /* 0x000000633232723e */ /* 0x000fe200000000ff */
[----:B------:R-:W-:-:S02]  /*d000*/  FMUL R95, R227, R95 ;  /* 0x0000005fe35f7220 */ /* 0x000fc40000400000 */
[C---:B------:R-:W-:Y:S02]  /*d010*/  FMUL R111, R227.reuse, R66 ;  /* 0x00000042e36f7220 */ /* 0x040fe40000400000 */
[----:B------:R-:W-:Y:S01]  /*d020*/  FMUL R49, R227, R203 ;  /* 0x000000cbe3317220 */ /* 0x000fe20000400000 */
[----:B------:R-:W-:Y:S01]  /*d030*/  F2FP.PACK_AB R51, R95, R94 ;  /* 0x0000005e5f33723e */ /* 0x000fe200000000ff */
[C---:B------:R-:W-:Y:S01]  /*d040*/  FMUL R110, R227.reuse, R103 ;  /* 0x00000067e36e7220 */ /* 0x040fe20000400000 */
[----:B------:R-:W-:Y:S01]  /*d050*/  F2FP.PACK_AB R70, R70, R111 ;  /* 0x0000006f4646723e */ /* 0x000fe200000000ff */
[----:B------:R-:W-:Y:S01]  /*d060*/  FMUL R107, R227, R107 ;  /* 0x0000006be36b7220 */ /* 0x000fe20000400000 */
[----:B------:R-:W-:Y:S01]  /*d070*/  LOP3.LUT R95, R198, 0x40, RZ, 0x3c, !PT ;  /* 0x00000040c65f7812 */ /* 0x000fe200078e3cff */
[----:B------:R-:W-:Y:S01]  /*d080*/  FMUL R59, R229, R204 ;  /* 0x000000cce53b7220 */ /* 0x000fe20000400000 */
[----:B------:R-:W-:Y:S01]  /*d090*/  F2FP.PACK_AB R49, R49, R110 ;  /* 0x0000006e3131723e */ /* 0x000fe200000000ff */
[C---:B------:R-:W-:Y:S01]  /*d0a0*/  FMUL R96, R229.reuse, R96 ;  /* 0x00000060e5607220 */ /* 0x040fe20000400000 */
[----:B------:R-:W-:Y:S01]  /*d0b0*/  F2FP.PACK_AB R48, R48, R107 ;  /* 0x0000006b3030723e */ /* 0x000fe200000000ff */
[----:B------:R-:W-:-:S02]  /*d0c0*/  FMUL R58, R229, R108 ;  /* 0x0000006ce53a7220 */ /* 0x000fc40000400000 */
[----:B------:R-:W-:Y:S01]  /*d0d0*/  FMUL R66, R229, R109 ;  /* 0x0000006de5427220 */ /* 0x000fe20000400000 */
[----:B------:R-:W-:Y:S01]  /*d0e0*/  F2FP.PACK_AB R59, R59, R96 ;  /* 0x000000603b3b723e */ /* 0x000fe200000000ff */
[----:B------:R-:W-:Y:S01]  /*d0f0*/  FMUL R105, R229, R105 ;  /* 0x00000069e5697220 */ /* 0x000fe20000400000 */
[----:B------:R-:W-:Y:S01]  /*d100*/  F2FP.PACK_AB R58, R58, R97 ;  /* 0x000000613a3a723e */ /* 0x000fe200000000ff */
[----:B------:R-:W-:Y:S01]  /*d110*/  @!P3 FMUL R98, R98, 16777216 ;  /* 0x4b8000006262b820 */ /* 0x000fe20000400000 */
[----:B------:R-:W-:Y:S01]  /*d120*/  F2FP.PACK_AB R66, R66, R91 ;  /* 0x0000005b4242723e */ /* 0x000fe200000000ff */
[----:B------:R-:W-:Y:S01]  /*d130*/  @!P3 FMUL R202, R202, 16777216 ;  /* 0x4b800000cacab820 */ /* 0x000fe20000400000 */
[----:B------:R-:W-:Y:S01]  /*d140*/  F2FP.PACK_AB R64, R64, R105 ;  /* 0x000000694040723e */ /* 0x000fe200000000ff */
[----:B------:R-:W-:Y:S01]  /*d150*/  @!P3 FMUL R102, R102, 16777216 ;  /* 0x4b8000006666b820 */ /* 0x000fe20000400000 */
[----:B------:R0:W-:Y:S01]  /*d160*/  STS.128 [R199], R56 ;  /* 0x00000038c7007388 */ /* 0x0001e20000000c00 */
[----:B------:R-:W-:Y:S01]  /*d170*/  @!P3 FMUL R106, R106, 16777216 ;  /* 0x4b8000006a6ab820 */ /* 0x000fe20000400000 */
[----:B------:R-:W-:Y:S01]  /*d180*/  FSETP.NEU.AND P3, PT, R84, RZ, PT ;  /* 0x000000ff5400720b */ /* 0x000fe20003f6d000 */
[----:B------:R-:W-:Y:S01]  /*d190*/  FFMA.FTZ R90, R89, R100, -0.16845393180847167969 ;  /* 0xbe2c7f30595a7423 */ /* 0x000fe20000010064 */
[----:B------:R1:W-:Y:S01]  /*d1a0*/  STS.128 [R199+0x280], R48 ;  /* 0x00028030c7007388 */ /* 0x0003e20000000c00 */
[----:B------:R-:W-:-:S02]  /*d1b0*/  FMUL R98, R227, R98 ;  /* 0x00000062e3627220 */ /* 0x000fc40000400000 */
[C---:B------:R-:W-:Y:S01]  /*d1c0*/  FMUL R69, R227.reuse, R202 ;  /* 0x000000cae3457220 */ /* 0x040fe20000400000 */
[----:B------:R2:W-:Y:S01]  /*d1d0*/  STS.128 [R199+0x200], R64 ;  /* 0x00020040c7007388 */ /* 0x0005e20000000c00 */
[----:B------:R-:W-:Y:S01]  /*d1e0*/  FMUL R102, R227, R102 ;  /* 0x00000066e3667220 */ /* 0x000fe20000400000 */
[----:B------:R-:W-:Y:S01]  /*d1f0*/  F2FP.PACK_AB R71, R71, R98 ;  /* 0x000000624747723e */ /* 0x000fe200000000ff */
[----:B------:R-:W-:Y:S02]  /*d200*/  FMUL R227, R227, R106 ;  /* 0x0000006ae3e37220 */ /* 0x000fe40000400000 */
[----:B------:R-:W-:Y:S01]  /*d210*/  FFMA.FTZ R90, R89, R90, 0.1716887056827545166 ;  /* 0x3e2fcf2a595a7423 */ /* 0x000fe2000001005a */
[----:B------:R-:W-:Y:S01]  /*d220*/  F2FP.PACK_AB R69, R69, R102 ;  /* 0x000000664545723e */ /* 0x000fe200000000ff */
[----:B------:R-:W-:Y:S01]  /*d230*/  IMAD.IADD R93, R86, 0x1, -R93 ;  /* 0x00000001565d7824 */ /* 0x000fe200078e0a5d */
[----:B0-----:R-:W-:Y:S01]  /*d240*/  F2FP.PACK_AB R56, R53, R222 ;  /* 0x000000de3538723e */ /* 0x001fe200000000ff */
[----:B------:R-:W-:Y:S01]  /*d250*/  FADD R92, R92, -1 ;  /* 0xbf8000005c5c7421 */ /* 0x000fe20000000000 */
[----:B------:R-:W-:Y:S01]  /*d260*/  F2FP.PACK_AB R68, R68, R227 ;  /* 0x000000e34444723e */ /* 0x000fe200000000ff */
[----:B------:R-:W-:Y:S01]  /*d270*/  FFMA.FTZ R90, R89, R90, -0.17900948226451873779 ;  /* 0xbe374e43595a7423 */ /* 0x000fe2000001005a */
[----:B------:R-:W-:Y:S01]  /*d280*/  F2FP.PACK_AB R53, R218, R219 ;  /* 0x000000dbda35723e */ /* 0x000fe200000000ff */
[----:B------:R-:W-:Y:S01]  /*d290*/  FADD R93, R93, -1 ;  /* 0xbf8000005d5d7421 */ /* 0x000fe20000000000 */
[----:B------:R-:W-:Y:S01]  /*d2a0*/  F2FP.PACK_AB R57, R217, R220 ;  /* 0x000000dcd939723e */ /* 0x000fe200000000ff */
[----:B------:R-:W-:Y:S01]  /*d2b0*/  FADD R91, R72, -1 ;  /* 0xbf800000485b7421 */ /* 0x000fe20000000000 */
[----:B------:R-:W-:Y:S01]  /*d2c0*/  F2FP.PACK_AB R58, R211, R214 ;  /* 0x000000d6d33a723e */ /* 0x000fe200000000ff */
[C---:B-1----:R-:W-:Y:S01]  /*d2d0*/  FFMA.FTZ R49, R92.reuse, R100, -0.16845393180847167969 ;  /* 0xbe2c7f305c317423 */ /* 0x042fe20000010064 */
[----:B------:R-:W-:Y:S01]  /*d2e0*/  F2FP.PACK_AB R59, R207, R210 ;  /* 0x000000d2cf3b723e */ /* 0x000fe200000000ff */
[----:B------:R-:W-:Y:S01]  /*d2f0*/  FFMA.FTZ R90, R89, R90, 0.20512372255325317383 ;  /* 0x3e520bf4595a7423 */ /* 0x000fe2000001005a */
[----:B--2---:R-:W-:Y:S01]  /*d300*/  F2FP.PACK_AB R64, R79, R208 ;  /* 0x000000d04f40723e */ /* 0x004fe200000000ff */
[----:B------:R-:W-:Y:S01]  /*d310*/  FFMA.FTZ R48, R93, R100, -0.16845393180847167969 ;  /* 0xbe2c7f305d307423 */ /* 0x000fe20000010064 */
[----:B------:R-:W-:Y:S01]  /*d320*/  F2FP.PACK_AB R65, R77, R78 ;  /* 0x0000004e4d41723e */ /* 0x000fe200000000ff */
[----:B------:R-:W-:Y:S01]  /*d330*/  FFMA.FTZ R50, R91, R100, -0.16845393180847167969 ;  /* 0xbe2c7f305b327423 */ /* 0x000fe20000010064 */
[----:B------:R-:W-:Y:S01]  /*d340*/  F2FP.PACK_AB R66, R75, R76 ;  /* 0x0000004c4b42723e */ /* 0x000fe200000000ff */
[----:B------:R-:W-:Y:S01]  /*d350*/  FFMA.FTZ R49, R92, R49, 0.1716887056827545166 ;  /* 0x3e2fcf2a5c317423 */ /* 0x000fe20000010031 */
[----:B------:R-:W-:Y:S01]  /*d360*/  F2FP.PACK_AB R67, R73, R74 ;  /* 0x0000004a4943723e */ /* 0x000fe200000000ff */
[----:B------:R-:W-:Y:S01]  /*d370*/  STS.128 [R199+0x80], R68 ;  /* 0x00008044c7007388 */ /* 0x000fe20000000c00 */
[----:B------:R-:W-:-:S02]  /*d380*/  FFMA.FTZ R90, R89, R90, -0.24046532809734344482 ;  /* 0xbe763c8b595a7423 */ /* 0x000fc4000001005a */
[----:B------:R-:W-:Y:S01]  /*d390*/  FFMA.FTZ R48, R93, R48, 0.1716887056827545166 ;  /* 0x3e2fcf2a5d307423 */ /* 0x000fe20000010030 */
[----:B------:R-:W-:Y:S01]  /*d3a0*/  STS.128 [R199+0x100], R52 ;  /* 0x00010034c7007388 */ /* 0x000fe20000000c00 */
[----:B------:R-:W-:Y:S02]  /*d3b0*/  FFMA.FTZ R50, R91, R50, 0.1716887056827545166 ;  /* 0x3e2fcf2a5b327423 */ /* 0x000fe40000010032 */
[----:B------:R-:W-:Y:S01]  /*d3c0*/  FFMA.FTZ R49, R92, R49, -0.17900948226451873779 ;  /* 0xbe374e435c317423 */ /* 0x000fe20000010031 */
[----:B------:R0:W-:Y:S01]  /*d3d0*/  STS.128 [R199+0x300], R56 ;  /* 0x00030038c7007388 */ /* 0x0001e20000000c00 */
[----:B------:R-:W-:Y:S02]  /*d3e0*/  FFMA.FTZ R90, R89, R90, 0.28857114911079406738 ;  /* 0x3e93bf99595a7423 */ /* 0x000fe4000001005a */
[----:B------:R-:W-:Y:S01]  /*d3f0*/  FFMA.FTZ R48, R93, R48, -0.17900948226451873779 ;  /* 0xbe374e435d307423 */ /* 0x000fe20000010030 */
[----:B------:R1:W-:Y:S01]  /*d400*/  STS.128 [R199+0x380], R64 ;  /* 0x00038040c7007388 */ /* 0x0003e20000000c00 */
[----:B------:R-:W-:-:S02]  /*d410*/  FFMA.FTZ R50, R91, R50, -0.17900948226451873779 ;  /* 0xbe374e435b327423 */ /* 0x000fc40000010032 */
[----:B------:R-:W-:Y:S01]  /*d420*/  FFMA.FTZ R90, R89, R90, -0.36067417263984680176 ;  /* 0xbeb8aa49595a7423 */ /* 0x000fe2000001005a */
[----:B------:R-:W-:Y:S01]  /*d430*/  BAR.SYNC.DEFER_BLOCKING 0x0 ;  /* 0x0000000000007b1d */ /* 0x000fe20000010000 */
[----:B------:R-:W-:Y:S02]  /*d440*/  FFMA.FTZ R60, R93, R48, 0.20512372255325317383 ;  /* 0x3e520bf45d3c7423 */ /* 0x000fe40000010030 */
[----:B------:R-:W-:Y:S02]  /*d450*/  FFMA.FTZ R62, R91, R50, 0.20512372255325317383 ;  /* 0x3e520bf45b3e7423 */ /* 0x000fe40000010032 */
[C---:B------:R-:W-:Y:S02]  /*d460*/  FFMA.FTZ R90, R89.reuse, R90, 0.48089820146560668945 ;  /* 0x3ef6384a595a7423 */ /* 0x040fe4000001005a */
[----:B0-----:R-:W-:Y:S02]  /*d470*/  FFMA.FTZ R57, R92, R49, 0.20512372255325317383 ;  /* 0x3e520bf45c397423 */ /* 0x001fe40000010031 */
[----:B------:R-:W-:-:S02]  /*d480*/  FFMA.FTZ R90, R89, R90, -0.72134751081466674805 ;  /* 0xbf38aa3b595a7423 */ /* 0x000fc4000001005a */
[C---:B------:R-:W-:Y:S02]  /*d490*/  FFMA.FTZ R61, R92.reuse, R57, -0.24046532809734344482 ;  /* 0xbe763c8b5c3d7423 */ /* 0x040fe40000010039 */
[----:B-1----:R-:W-:Y:S02]  /*d4a0*/  FFMA.FTZ R64, R93, R60, -0.24046532809734344482 ;  /* 0xbe763c8b5d407423 */ /* 0x002fe4000001003c */
[----:B------:R-:W-:Y:S02]  /*d4b0*/  FFMA.FTZ R66, R91, R62, -0.24046532809734344482 ;  /* 0xbe763c8b5b427423 */ /* 0x000fe4000001003e */
[----:B------:R-:W-:Y:S02]  /*d4c0*/  FFMA.FTZ R65, R92, R61, 0.28857114911079406738 ;  /* 0x3e93bf995c417423 */ /* 0x000fe4000001003d */
[----:B------:R-:W-:Y:S02]  /*d4d0*/  FFMA.FTZ R68, R93, R64, 0.28857114911079406738 ;  /* 0x3e93bf995d447423 */ /* 0x000fe40000010040 */
[----:B------:R-:W-:-:S02]  /*d4e0*/  FFMA.FTZ R70, R91, R66, 0.28857114911079406738 ;  /* 0x3e93bf995b467423 */ /* 0x000fc40000010042 */
[C---:B------:R-:W-:Y:S01]  /*d4f0*/  FFMA.FTZ R69, R92.reuse, R65, -0.36067417263984680176 ;  /* 0xbeb8aa495c457423 */ /* 0x040fe20000010041 */
[----:B------:R-:W0:Y:S01]  /*d500*/  LDS.128 R48, [R198] ;  /* 0x00000000c6307984 */ /* 0x000e220000000c00 */
[----:B------:R-:W-:Y:S02]  /*d510*/  FMUL R90, R89, R90 ;  /* 0x0000005a595a7220 */ /* 0x000fe40000400000 */
[----:B------:R-:W-:Y:S01]  /*d520*/  FFMA.FTZ R72, R93, R68, -0.36067417263984680176 ;  /* 0xbeb8aa495d487423 */ /* 0x000fe20000010044 */
[----:B------:R-:W1:Y:S01]  /*d530*/  LDS.128 R64, [R95] ;  /* 0x000000005f407984 */ /* 0x000e620000000c00 */
[----:B------:R-:W-:Y:S02]  /*d540*/  FFMA.FTZ R74, R91, R70, -0.36067417263984680176 ;  /* 0xbeb8aa495b4a7423 */ /* 0x000fe40000010046 */
[----:B------:R-:W-:Y:S01]  /*d550*/  FFMA.FTZ R73, R92, R69, 0.48089820146560668945 ;  /* 0x3ef6384a5c497423 */ /* 0x000fe20000010045 */
[----:B------:R-:W2:Y:S01]  /*d560*/  LDS.128 R52, [R198+0x400] ;  /* 0x00040000c6347984 */ /* 0x000ea20000000c00 */
[----:B------:R-:W-:-:S02]  /*d570*/  FMUL R90, R89, R90 ;  /* 0x0000005a595a7220 */ /* 0x000fc40000400000 */
[----:B------:R-:W-:Y:S01]  /*d580*/  FFMA.FTZ R76, R93, R72, 0.48089820146560668945 ;  /* 0x3ef6384a5d4c7423 */ /* 0x000fe20000010048 */
[----:B------:R-:W3:Y:S01]  /*d590*/  LDS.128 R68, [R95+0x400] ;  /* 0x000400005f447984 */ /* 0x000ee20000000c00 */
[----:B------:R-:W-:Y:S02]  /*d5a0*/  FFMA.FTZ R78, R91, R74, 0.48089820146560668945 ;  /* 0x3ef6384a5b4e7423 */ /* 0x000fe4000001004a */
[----:B------:R-:W-:Y:S01]  /*d5b0*/  FFMA.FTZ R77, R92, R73, -0.72134751081466674805 ;  /* 0xbf38aa3b5c4d7423 */ /* 0x000fe20000010049 */
[----:B------:R-:W4:Y:S01]  /*d5c0*/  LDS.128 R56, [R198+0x800] ;  /* 0x00080000c6387984 */ /* 0x000f220000000c00 */
[----:B------:R-:W-:Y:S02]  /*d5d0*/  FFMA.FTZ R90, R89, 1.4426950216293334961, R90 ;  /* 0x3fb8aa3b595a7823 */ /* 0x000fe4000001005a */
[----:B------:R-:W-:Y:S01]  /*d5e0*/  FFMA.FTZ R94, R93, R76, -0.72134751081466674805 ;  /* 0xbf38aa3b5d5e7423 */ /* 0x000fe2000001004c */
[----:B------:R-:W5:Y:S01]  /*d5f0*/  LDS.128 R72, [R95+0x800] ;  /* 0x000800005f487984 */ /* 0x000f620000000c00 */
[----:B------:R-:W-:-:S02]  /*d600*/  FFMA.FTZ R96, R91, R78, -0.72134751081466674805 ;  /* 0xbf38aa3b5b607423 */ /* 0x000fc4000001004e */
[C---:B------:R-:W-:Y:S01]  /*d610*/  FMUL R89, R92.reuse, R77 ;  /* 0x0000004d5c597220 */ /* 0x040fe20000400000 */
[----:B------:R-:W5:Y:S01]  /*d620*/  LDS.128 R60, [R198+0xc00] ;  /* 0x000c0000c63c7984 */ /* 0x000f620000000c00 */
[C---:B------:R-:W-:Y:S02]  /*d630*/  FMUL R96, R91.reuse, R96 ;  /* 0x000000605b607220 */ /* 0x040fe40000400000 */
[C---:B------:R-:W-:Y:S01]  /*d640*/  FMUL R89, R92.reuse, R89 ;  /* 0x000000595c597220 */ /* 0x040fe20000400000 */
[----:B------:R-:W5:Y:S01]  /*d650*/  LDS.128 R76, [R95+0xc00] ;  /* 0x000c00005f4c7984 */ /* 0x000f620000000c00 */
[----:B------:R-:W-:Y:S02]  /*d660*/  FMUL R96, R91, R96 ;  /* 0x000000605b607220 */ /* 0x000fe40000400000 */
[----:B------:R-:W-:Y:S02]  /*d670*/  FFMA.FTZ R89, R92, 1.4426950216293334961, R89 ;  /* 0x3fb8aa3b5c597823 */ /* 0x000fe40000010059 */
[----:B------:R-:W-:Y:S01]  /*d680*/  FADD R83, R83, R90 ;  /* 0x0000005a53537221 */ /* 0x000fe20000000000 */
[----:B------:R-:W-:Y:S01]  /*d690*/  @P5 MOV R90, 0x7f800000 ;  /* 0x7f800000005a5802 */ /* 0x000fe20000000f00 */
[----:B------:R-:W-:Y:S01]  /*d6a0*/  FADD R82, R82, R89 ;  /* 0x0000005952527221 */ /* 0x000fe20000000000 */
[----:B------:R-:W-:Y:S01]  /*d6b0*/  @P2 MOV R89, 0x7f800000 ;  /* 0x7f80000000592802 */ /* 0x000fe20000000f00 */
[----:B------:R-:W-:-:S02]  /*d6c0*/  FFMA.FTZ R96, R91, 1.4426950216293334961, R96 ;  /* 0x3fb8aa3b5b607823 */ /* 0x000fc40000010060 */
[----:B------:R-:W-:Y:S01]  /*d6d0*/  @P5 FFMA.FTZ R82, R85, R90, +INF ;  /* 0x7f80000055525423 */ /* 0x000fe2000001005a */
[----:B0-----:R0:W-:Y:S01]  /*d6e0*/  STG.E.U16 [R196.64], R48 ;  /* 0x00000030c4007986 */ /* 0x0011e2000c101504 */
[----:B------:R-:W-:Y:S01]  /*d6f0*/  @P2 FFMA.FTZ R83, R84, R89, +INF ;  /* 0x7f80000054532423 */ /* 0x000fe20000010059 */
[----:B------:R-:W-:Y:S01]  /*d700*/  @P1 MOV R84, 0x7f800000 ;  /* 0x7f80000000541802 */ /* 0x000fe20000000f00 */
[----:B------:R-:W-:Y:S01]  /*d710*/  FADD R81, R81, R96 ;  /* 0x0000006051517221 */ /* 0x000fe20000000000 */
[----:B-1----:R-:W-:Y:S01]  /*d720*/  STG.E.U16 [R194.64], R64 ;  /* 0x00000040c2007986 */ /* 0x002fe2000c101504 */
[----:B------:R-:W-:Y:S01]  /*d730*/  PRMT R90, R48, 0x7632, R90 ;  /* 0x00007632305a7816 */ /* 0x000fe2000000005a */
[----:B------:R-:W-:Y:S01]  /*d740*/  FMUL R94, R93, R94 ;  /* 0x0000005e5d5e7220 */ /* 0x000fe20000400000 */
[----:B------:R-:W-:Y:S01]  /*d750*/  FSETP.NEU.AND P2, PT, R85, RZ, PT ;  /* 0x000000ff5500720b */ /* 0x000fe20003f4d000 */
[----:B--2---:R-:W-:Y:S01]  /*d760*/  STG.E.U16 [R192.64], R52 ;  /* 0x00000034c0007986 */ /* 0x004fe2000c101504 */
[----:B------:R-:W-:Y:S01]  /*d770*/  @P1 FFMA.FTZ R81, R87, R84, +INF ;  /* 0x7f80000057511423 */ /* 0x000fe20000010054 */
[----:B------:R-:W-:Y:S01]  /*d780*/  PRMT R84, R64, 0x7632, R84 ;  /* 0x0000763240547816 */ /* 0x000fe20000000054 */
[C---:B------:R-:W-:Y:S01]  /*d790*/  FMUL R94, R93.reuse, R94 ;  /* 0x0000005e5d5e7220 */ /* 0x040fe20000400000 */
[----:B---3--:R-:W-:Y:S01]  /*d7a0*/  STG.E.U16 [R190.64], R68 ;  /* 0x00000044be007986 */ /* 0x008fe2000c101504 */
[----:B0-----:R-:W-:Y:S01]  /*d7b0*/  PRMT R48, R52, 0x7632, R48 ;  /* 0x0000763234307816 */ /* 0x001fe20000000030 */
[----:B------:R-:W-:Y:S01]  /*d7c0*/  @P4 IMAD.MOV.U32 R89, RZ, RZ, 0x7f800000 ;  /* 0x7f800000ff594424 */ /* 0x000fe200078e00ff */
[----:B------:R-:W-:Y:S01]  /*d7d0*/  FSETP.NEU.AND P5, PT, R86, RZ, PT ;  /* 0x000000ff5600720b */ /* 0x000fe20003fad000 */
[----:B----4-:R0:W-:Y:S01]  /*d7e0*/  STG.E.U16 [R188.64], R56 ;  /* 0x00000038bc007986 */ /* 0x0101e2000c101504 */
[----:B------:R-:W-:Y:S01]  /*d7f0*/  FFMA.FTZ R93, R93, 1.4426950216293334961, R94 ;  /* 0x3fb8aa3b5d5d7823 */ /* 0x000fe2000001005e */
[----:B------:R-:W-:-:S02]  /*d800*/  PRMT R85, R71, 0x7632, R85 ;  /* 0x0000763247557816 */ /* 0x000fc40000000055 */
[----:B-----5:R1:W-:Y:S01]  /*d810*/  STG.E.U16 [R186.64], R72 ;  /* 0x00000048ba007986 */ /* 0x0203e2000c101504 */
[----:B------:R-:W-:Y:S01]  /*d820*/  FADD R80, R80, R93 ;  /* 0x0000005d50507221 */ /* 0x000fe20000000000 */
[----:B------:R-:W-:Y:S01]  /*d830*/  FSEL R83, R83, -INF , P3 ;  /* 0xff80000053537808 */ /* 0x000fe20001800000 */
[----:B------:R-:W-:Y:S01]  /*d840*/  @P4 FFMA.FTZ R80, R86, R89, +INF ;  /* 0x7f80000056504423 */ /* 0x000fe20000010059 */
[----:B------:R2:W-:Y:S01]  /*d850*/  STG.E.U16 [R184.64], R60 ;  /* 0x0000003cb8007986 */ /* 0x0005e2000c101504 */
[----:B------:R-:W-:Y:S02]  /*d860*/  FSETP.NEU.AND P4, PT, R87, RZ, PT ;  /* 0x000000ff5700720b */ /* 0x000fe40003f8d000 */
[----:B------:R-:W-:Y:S01]  /*d870*/  PRMT R86, R59, 0x7632, R86 ;  /* 0x000076323b567816 */ /* 0x000fe20000000056 */
[----:B------:R-:W-:Y:S01]  /*d880*/  STG.E.U16 [R182.64], R76 ;  /* 0x0000004cb6007986 */ /* 0x000fe2000c101504 */
[----:B0-----:R-:W-:Y:S02]  /*d890*/  PRMT R56, R56, 0x7632, R56 ;  /* 0x0000763238387816 */ /* 0x001fe40000000038 */
[----:B------:R-:W-:Y:S01]  /*d8a0*/  PRMT R87, R75, 0x7632, R87 ;  /* 0x000076324b577816 */ /* 0x000fe20000000057 */
[----:B------:R-:W-:Y:S01]  /*d8b0*/  STG.E.U16 [R180.64], R90 ;  /* 0x0000005ab4007986 */ /* 0x000fe2000c101504 */
[----:B-1----:R-:W-:-:S02]  /*d8c0*/  PRMT R72, R72, 0x7632, R72 ;  /* 0x0000763248487816 */ /* 0x002fc40000000048 */
[----:B------:R-:W-:Y:S01]  /*d8d0*/  PRMT R89, R79, 0x7632, R89 ;  /* 0x000076324f597816 */ /* 0x000fe20000000059 */
[----:B------:R0:W-:Y:S01]  /*d8e0*/  STG.E.U16 [R6.64], R84 ;  /* 0x0000005406007986 */ /* 0x0001e2000c101504 */
[----:B--2---:R-:W-:Y:S02]  /*d8f0*/  PRMT R60, R60, 0x7632, R60 ;  /* 0x000076323c3c7816 */ /* 0x004fe4000000003c */
[----:B------:R-:W-:Y:S01]  /*d900*/  FSEL R82, R82, -INF , P2 ;  /* 0xff80000052527808 */ /* 0x000fe20001000000 */
[----:B------:R1:W-:Y:S01]  /*d910*/  STG.E.U16 [R8.64], R48 ;  /* 0x0000003008007986 */ /* 0x0003e2000c101504 */
[----:B0-----:R-:W-:Y:S02]  /*d920*/  PRMT R7, R68, 0x7632, R7 ;  /* 0x0000763244077816 */ /* 0x001fe40000000007 */
[----:B------:R-:W-:Y:S02]  /*d930*/  PRMT R6, R49, 0x7632, R6 ;  /* 0x0000763231067816 */ /* 0x000fe40000000006 */
[----:B-1----:R-:W-:Y:S01]  /*d940*/  PRMT R9, R76, 0x7632, R9 ;  /* 0x000076324c097816 */ /* 0x002fe20000000009 */
[----:B------:R0:W-:Y:S01]  /*d950*/  STG.E.U16 [R10.64], R7 ;  /* 0x000000070a007986 */ /* 0x0001e2000c101504 */
[----:B------:R-:W-:Y:S01]  /*d960*/  PRMT R68, R54, 0x7632, R68 ;  /* 0x0000763236447816 */ /* 0x000fe20000000044 */
[----:B------:R-:W-:Y:S01]  /*d970*/  FFMA R8, R83, 0.69314718246459960938, R2 ;  /* 0x3f31721853087823 */ /* 0x000fe20000000002 */
[----:B------:R-:W-:Y:S01]  /*d980*/  PRMT R84, R55, 0x7632, R84 ;  /* 0x0000763237547816 */ /* 0x000fe20000000054 */
[----:B------:R1:W-:Y:S04]  /*d990*/  STG.E.U16 [R12.64], R56 ;  /* 0x000000380c007986 */ /* 0x0003e8000c101504 */
[----:B------:R2:W-:Y:S04]  /*d9a0*/  STG.E.U16 [R14.64], R72 ;  /* 0x000000480e007986 */ /* 0x0005e8000c101504 */
[----:B------:R-:W-:Y:S01]  /*d9b0*/  STG.E.U16 [R16.64], R60 ;  /* 0x0000003c10007986 */ /* 0x000fe2000c101504 */
[----:B0-----:R-:W-:-:S02]  /*d9c0*/  PRMT R7, R66, 0x7632, R7 ;  /* 0x0000763242077816 */ /* 0x001fc40000000007 */
[----:B------:R-:W-:Y:S01]  /*d9d0*/  PRMT R10, R67, 0x7632, R10 ;  /* 0x00007632430a7816 */ /* 0x000fe2000000000a */
[----:B------:R0:W-:Y:S01]  /*d9e0*/  STG.E.U16 [R18.64], R9 ;  /* 0x0000000912007986 */ /* 0x0001e2000c101504 */
[----:B-1----:R-:W-:Y:S02]  /*d9f0*/  PRMT R56, R61, 0x7632, R56 ;  /* 0x000076323d387816 */ /* 0x002fe40000000038 */
[----:B------:R-:W-:Y:S01]  /*da00*/  PRMT R12, R63, 0x7632, R12 ;  /* 0x000076323f0c7816 */ /* 0x000fe2000000000c */
[----:B------:R1:W-:Y:S01]  /*da10*/  STG.E.U16 [R20.64], R49 ;  /* 0x0000003114007986 */ /* 0x0003e2000c101504 */
[----:B--2---:R-:W-:-:S03]  /*da20*/  PRMT R72, R62, 0x7632, R72 ;  /* 0x000076323e487816 */ /* 0x004fc60000000048 */
[----:B------:R2:W-:Y:S04]  /*da30*/  STG.E.U16 [R22.64], R65 ;  /* 0x0000004116007986 */ /* 0x0005e8000c101504 */
[----:B------:R-:W-:Y:S01]  /*da40*/  STG.E.U16 [R24.64], R53 ;  /* 0x0000003518007986 */ /* 0x000fe2000c101504 */
[----:B0-----:R-:W-:Y:S02]  /*da50*/  PRMT R19, R65, 0x7632, R19 ;  /* 0x0000763241137816 */ /* 0x001fe40000000013 */
[----:B------:R-:W-:Y:S01]  /*da60*/  PRMT R9, R51, 0x7632, R9 ;  /* 0x0000763233097816 */ /* 0x000fe20000000009 */
[----:B------:R0:W-:Y:S01]  /*da70*/  STG.E.U16 [R26.64], R69 ;  /* 0x000000451a007986 */ /* 0x0001e2000c101504 */
[----:B-1----:R-:W-:Y:S02]  /*da80*/  PRMT R20, R53, 0x7632, R20 ;  /* 0x0000763235147816 */ /* 0x002fe40000000014 */
[----:B------:R-:W-:Y:S01]  /*da90*/  PRMT R21, R69, 0x7632, R21 ;  /* 0x0000763245157816 */ /* 0x000fe20000000015 */
[----:B------:R1:W-:Y:S01]  /*daa0*/  STG.E.U16 [R28.64], R57 ;  /* 0x000000391c007986 */ /* 0x0003e2000c101504 */
[----:B--2---:R-:W-:-:S02]  /*dab0*/  PRMT R22, R57, 0x7632, R22 ;  /* 0x0000763239167816 */ /* 0x004fc40000000016 */
[----:B------:R-:W-:Y:S01]  /*dac0*/  PRMT R23, R73, 0x7632, R23 ;  /* 0x0000763249177816 */ /* 0x000fe20000000017 */
[----:B------:R2:W-:Y:S04]  /*dad0*/  STG.E.U16 [R30.64], R73 ;  /* 0x000000491e007986 */ /* 0x0005e8000c101504 */
[----:B------:R-:W-:Y:S01]  /*dae0*/  STG.E.U16 [R32.64], R61 ;  /* 0x0000003d20007986 */ /* 0x000fe2000c101504 */
[----:B0-----:R-:W-:-:S03]  /*daf0*/  PRMT R69, R70, 0x7632, R69 ;  /* 0x0000763246457816 */ /* 0x001fc60000000045 */
[----:B------:R-:W-:Y:S01]  /*db00*/  STG.E.U16 [R34.64], R77 ;  /* 0x0000004d22007986 */ /* 0x000fe2000c101504 */
[----:B-1----:R-:W-:-:S03]  /*db10*/  PRMT R57, R77, 0x7632, R57 ;  /* 0x000076324d397816 */ /* 0x002fc60000000039 */
[----:B------:R0:W-:Y:S01]  /*db20*/  STG.E.U16 [R36.64], R6 ;  /* 0x0000000624007986 */ /* 0x0001e2000c101504 */
[----:B--2---:R-:W-:-:S03]  /*db30*/  PRMT R73, R78, 0x7632, R73 ;  /* 0x000076324e497816 */ /* 0x004fc60000000049 */
[----:B------:R-:W-:Y:S04]  /*db40*/  STG.E.U16 [R38.64], R19 ;  /* 0x0000001326007986 */ /* 0x000fe8000c101504 */
[----:B------:R-:W-:Y:S04]  /*db50*/  STG.E.U16 [R40.64], R20 ;  /* 0x0000001428007986 */ /* 0x000fe8000c101504 */
[----:B------:R-:W-:Y:S01]  /*db60*/  STG.E.U16 [R42.64], R21 ;  /* 0x000000152a007986 */ /* 0x000fe2000c101504 */
[----:B0-----:R-:W-:-:S03]  /*db70*/  PRMT R6, R50, 0x7632, R6 ;  /* 0x0000763232067816 */ /* 0x001fc60000000006 */
[----:B------:R-:W-:Y:S04]  /*db80*/  STG.E.U16 [R44.64], R22 ;  /* 0x000000162c007986 */ /* 0x000fe8000c101504 */
[----:B------:R-:W-:Y:S04]  /*db90*/  STG.E.U16 [R46.64], R23 ;  /* 0x000000172e007986 */ /* 0x000fe8000c101504 */
[----:B------:R-:W-:Y:S04]  /*dba0*/  STG.E.U16 [R112.64], R56 ;  /* 0x0000003870007986 */ /* 0x000fe8000c101504 */
[----:B------:R-:W-:Y:S04]  /*dbb0*/  STG.E.U16 [R114.64], R57 ;  /* 0x0000003972007986 */ /* 0x000fe8000c101504 */
[----:B------:R-:W-:Y:S04]  /*dbc0*/  STG.E.U16 [R116.64], R50 ;  /* 0x0000003274007986 */ /* 0x000fe8000c101504 */
[----:B------:R-:W-:Y:S04]  /*dbd0*/  STG.E.U16 [R118.64], R66 ;  /* 0x0000004276007986 */ /* 0x000fe8000c101504 */
[----:B------:R-:W-:Y:S04]  /*dbe0*/  STG.E.U16 [R120.64], R54 ;  /* 0x0000003678007986 */ /* 0x000fe8000c101504 */
[----:B------:R0:W-:Y:S04]  /*dbf0*/  STG.E.U16 [R122.64], R70 ;  /* 0x000000467a007986 */ /* 0x0001e8000c101504 */
[----:B------:R-:W-:Y:S04]  /*dc00*/  STG.E.U16 [R124.64], R58 ;  /* 0x0000003a7c007986 */ /* 0x000fe8000c101504 */
[----:B------:R1:W-:Y:S04]  /*dc10*/  STG.E.U16 [R126.64], R74 ;  /* 0x0000004a7e007986 */ /* 0x0003e8000c101504 */
[----:B------:R-:W-:Y:S01]  /*dc20*/  STG.E.U16 [R128.64], R62 ;  /* 0x0000003e80007986 */ /* 0x000fe2000c101504 */
[----:B0-----:R-:W-:-:S03]  /*dc30*/  PRMT R70, R58, 0x7632, R70 ;  /* 0x000076323a467816 */ /* 0x001fc60000000046 */
[----:B------:R-:W-:Y:S04]  /*dc40*/  STG.E.U16 [R130.64], R78 ;  /* 0x0000004e82007986 */ /* 0x000fe8000c101504 */
[----:B------:R0:W-:Y:S01]  /*dc50*/  STG.E.U16 [R132.64], R6 ;  /* 0x0000000684007986 */ /* 0x0001e2000c101504 */
[----:B-1----:R-:W-:-:S03]  /*dc60*/  PRMT R74, R74, 0x7632, R74 ;  /* 0x000076324a4a7816 */ /* 0x002fc6000000004a */
[----:B------:R1:W-:Y:S04]  /*dc70*/  STG.E.U16 [R134.64], R7 ;  /* 0x0000000786007986 */ /* 0x0003e8000c101504 */
[----:B------:R-:W-:Y:S04]  /*dc80*/  STG.E.U16 [R136.64], R68 ;  /* 0x0000004488007986 */ /* 0x000fe8000c101504 */
[----:B------:R-:W-:Y:S01]  /*dc90*/  STG.E.U16 [R138.64], R69 ;  /* 0x000000458a007986 */ /* 0x000fe2000c101504 */
[----:B0-----:R-:W-:-:S03]  /*dca0*/  FSEL R6, R81, -INF , P4 ;  /* 0xff80000051067808 */ /* 0x001fc60002000000 */
[----:B------:R-:W-:Y:S01]  /*dcb0*/  STG.E.U16 [R140.64], R70 ;  /* 0x000000468c007986 */ /* 0x000fe2000c101504 */
[----:B-1----:R-:W-:Y:S01]  /*dcc0*/  FSEL R7, R80, -INF , P5 ;  /* 0xff80000050077808 */ /* 0x002fe20002800000 */
[----:B------:R-:W-:Y:S02]  /*dcd0*/  FFMA R11, R6, 0.69314718246459960938, R5 ;  /* 0x3f317218060b7823 */ /* 0x000fe40000000005 */
[----:B------:R-:W-:Y:S04]  /*dce0*/  STG.E.U16 [R142.64], R74 ;  /* 0x0000004a8e007986 */ /* 0x000fe8000c101504 */
        /* <DEDUP_REMOVED lines=11> */
[----:B------:R1:W-:Y:S04]  /*dda0*/  STG.E.U16 [R166.64], R10 ;  /* 0x0000000aa6007986 */ /* 0x0003e8000c101504 */
[----:B------:R2:W-:Y:S04]  /*ddb0*/  STG.E.U16 [R168.64], R84 ;  /* 0x00000054a8007986 */ /* 0x0005e8000c101504 */
[----:B------:R2:W-:Y:S01]  /*ddc0*/  STG.E.U16 [R170.64], R85 ;  /* 0x00000055aa007986 */ /* 0x0005e2000c101504 */
[----:B0-----:R-:W-:-:S03]  /*ddd0*/  FFMA R9, R82, 0.69314718246459960938, R3 ;  /* 0x3f31721852097823 */ /* 0x001fc60000000003 */
[----:B------:R2:W-:Y:S01]  /*dde0*/  STG.E.U16 [R172.64], R86 ;  /* 0x00000056ac007986 */ /* 0x0005e2000c101504 */
[----:B-1----:R-:W-:-:S03]  /*ddf0*/  FFMA R10, R7, 0.69314718246459960938, R4 ;  /* 0x3f317218070a7823 */ /* 0x002fc60000000004 */
[----:B------:R2:W-:Y:S04]  /*de00*/  STG.E.U16 [R174.64], R87 ;  /* 0x00000057ae007986 */ /* 0x0005e8000c101504 */
[----:B------:R2:W-:Y:S04]  /*de10*/  STG.E.U16 [R176.64], R12 ;  /* 0x0000000cb0007986 */ /* 0x0005e8000c101504 */
[----:B------:R2:W-:Y:S04]  /*de20*/  STG.E.U16 [R178.64], R89 ;  /* 0x00000059b2007986 */ /* 0x0005e8000c101504 */
[----:B------:R-:W-:Y:S06]  /*de30*/  BAR.SYNC.DEFER_BLOCKING 0x0 ;  /* 0x0000000000007b1d */ /* 0x000fec0000010000 */
[----:B------:R2:W-:Y:S04]  /*de40*/  STS.128 [R88], R8 ;  /* 0x0000000858007388 */ /* 0x0005e80000000c00 */
[----:B------:R-:W-:Y:S06]  /*de50*/  BAR.SYNC.DEFER_BLOCKING 0x0 ;  /* 0x0000000000007b1d */ /* 0x000fec0000010000 */
[----:B------:R-:W-:Y:S05]  /*de60*/  @P0 EXIT ;  /* 0x000000000000094d */ /* 0x000fea0003800000 */
[----:B--2---:R-:W0:Y:S01]  /*de70*/  LDS R7, [R0] ;  /* 0x0000000000077984 */ /* 0x004e220000000800 */
[----:B------:R-:W-:Y:S01]  /*de80*/  IMAD R2, R228, c[0x0][0x1cc], RZ ;  /* 0x00007300e4027a24 */ /* 0x000fe200078e02ff */
[C---:B------:R-:W-:Y:S01]  /*de90*/  SHF.L.U32 R6, R224.reuse, 0x2, RZ ;  /* 0x00000002e0067819 */ /* 0x040fe200000006ff */
[----:B------:R-:W-:-:S03]  /*dea0*/  IMAD.HI R5, R224, 0x4, RZ ;  /* 0x00000004e0057827 */ /* 0x000fc600078e02ff */
[C---:B------:R-:W-:Y:S01]  /*deb0*/  SHF.L.U32 R3, R2.reuse, 0x2, RZ ;  /* 0x0000000202037819 */ /* 0x040fe200000006ff */
[----:B------:R-:W-:-:S03]  /*dec0*/  IMAD.HI R4, R2, 0x4, RZ ;  /* 0x0000000402047827 */ /* 0x000fc600078e02ff */
[----:B------:R-:W-:-:S04]  /*ded0*/  IADD3 R2, P0, P1, R6, c[0x0][0x180], R3 ;  /* 0x0000600006027a10 */ /* 0x000fc8000791e003 */
[----:B------:R-:W-:-:S05]  /*dee0*/  IADD3.X R3, R5, c[0x0][0x184], R4, P0, P1 ;  /* 0x0000610005037a10 */ /* 0x000fca00007e2404 */
[----:B0-----:R-:W-:Y:S01]  /*def0*/  STG.E [R2.64], R7 ;  /* 0x0000000702007986 */ /* 0x001fe2000c101904 */
[----:B------:R-:W-:Y:S05]  /*df00*/  EXIT ;  /* 0x000000000000794d */ /* 0x000fea0003800000 */
.L_x_2:
[----:B------:R-:W-:-:S00]  /*df10*/  BRA `(.L_x_2) ;  /* 0xfffffff000007947 */ /* 0x000fc0000383ffff */
[----:B------:R-:W-:-:S00]  /*df20*/  NOP ;  /* 0x0000000000007918 */ /* 0x000fc00000000000 */
        /* <DEDUP_REMOVED lines=13> */
.L_x_3:


//--------------------- .nv.global.init           --------------------------
	.section	.nv.global.init,"aw",@progbits
.nv.global.init:
	.type		_$_str,@object
	.size		_$_str,(.L_0 - _$_str)
_$_str:
        /*0000*/ 	.byte	0x5f, 0x5f, 0x43, 0x55, 0x44, 0x41, 0x5f, 0x46, 0x54, 0x5a, 0x00
.L_0:


//--------------------- .nv.shared.attn_fwd       --------------------------
	.section	.nv.shared.attn_fwd,"aw",@nobits
	.sectionflags	@""
	.align	16
